//
// Generated by NVIDIA NVVM Compiler
//
// Compiler Build ID: CL-36424714
// Cuda compilation tools, release 13.0, V13.0.88
// Based on NVVM 20.0.0
//

.version 9.0
.target sm_100
.address_size 64

	// .globl	_Z5CycleiiiP6jointsjifff
.extern .func  (.param .b32 func_retval0) vprintf
(
	.param .b64 vprintf_param_0,
	.param .b64 vprintf_param_1
)
;
.global .align 4 .b8 precalc_xorwow_matrix[102400];
.global .align 4 .b8 precalc_xorwow_offset_matrix[102400];
.global .align 4 .b8 mrg32k3aM1[2304];
.global .align 4 .b8 mrg32k3aM2[2304];
.global .align 4 .b8 mrg32k3aM1SubSeq[2016];
.global .align 4 .b8 mrg32k3aM2SubSeq[2016];
.global .align 4 .b8 mrg32k3aM1Seq[2304];
.global .align 4 .b8 mrg32k3aM2Seq[2304];
.const .align 8 .b8 __cr_lgamma_table[72];
.global .align 1 .b8 _ZN34_INTERNAL_6e7ce872_4_k_cu_751d03c94cuda3std3__45__cpo5beginE[1];
.global .align 1 .b8 _ZN34_INTERNAL_6e7ce872_4_k_cu_751d03c94cuda3std3__45__cpo3endE[1];
.global .align 1 .b8 _ZN34_INTERNAL_6e7ce872_4_k_cu_751d03c94cuda3std3__45__cpo6cbeginE[1];
.global .align 1 .b8 _ZN34_INTERNAL_6e7ce872_4_k_cu_751d03c94cuda3std3__45__cpo4cendE[1];
.global .align 1 .b8 _ZN34_INTERNAL_6e7ce872_4_k_cu_751d03c94cuda3std3__45__cpo6rbeginE[1];
.global .align 1 .b8 _ZN34_INTERNAL_6e7ce872_4_k_cu_751d03c94cuda3std3__45__cpo4rendE[1];
.global .align 1 .b8 _ZN34_INTERNAL_6e7ce872_4_k_cu_751d03c94cuda3std3__45__cpo7crbeginE[1];
.global .align 1 .b8 _ZN34_INTERNAL_6e7ce872_4_k_cu_751d03c94cuda3std3__45__cpo5crendE[1];
.global .align 1 .b8 _ZN34_INTERNAL_6e7ce872_4_k_cu_751d03c94cuda3std3__436_GLOBAL__N__6e7ce872_4_k_cu_751d03c96ignoreE[1];
.global .align 1 .b8 _ZN34_INTERNAL_6e7ce872_4_k_cu_751d03c94cuda3std3__419piecewise_constructE[1];
.global .align 1 .b8 _ZN34_INTERNAL_6e7ce872_4_k_cu_751d03c94cuda3std3__48in_placeE[1];
.global .align 1 .b8 _ZN34_INTERNAL_6e7ce872_4_k_cu_751d03c94cuda3std3__420unreachable_sentinelE[1];
.global .align 1 .b8 _ZN34_INTERNAL_6e7ce872_4_k_cu_751d03c94cuda3std3__47nulloptE[1];
.global .align 1 .b8 _ZN34_INTERNAL_6e7ce872_4_k_cu_751d03c94cuda3std3__48unexpectE[1];
.global .align 1 .b8 _ZN34_INTERNAL_6e7ce872_4_k_cu_751d03c94cuda3std6ranges3__45__cpo4swapE[1];
.global .align 1 .b8 _ZN34_INTERNAL_6e7ce872_4_k_cu_751d03c94cuda3std6ranges3__45__cpo9iter_moveE[1];
.global .align 1 .b8 _ZN34_INTERNAL_6e7ce872_4_k_cu_751d03c94cuda3std6ranges3__45__cpo5beginE[1];
.global .align 1 .b8 _ZN34_INTERNAL_6e7ce872_4_k_cu_751d03c94cuda3std6ranges3__45__cpo3endE[1];
.global .align 1 .b8 _ZN34_INTERNAL_6e7ce872_4_k_cu_751d03c94cuda3std6ranges3__45__cpo6cbeginE[1];
.global .align 1 .b8 _ZN34_INTERNAL_6e7ce872_4_k_cu_751d03c94cuda3std6ranges3__45__cpo4cendE[1];
.global .align 1 .b8 _ZN34_INTERNAL_6e7ce872_4_k_cu_751d03c94cuda3std6ranges3__45__cpo7advanceE[1];
.global .align 1 .b8 _ZN34_INTERNAL_6e7ce872_4_k_cu_751d03c94cuda3std6ranges3__45__cpo9iter_swapE[1];
.global .align 1 .b8 _ZN34_INTERNAL_6e7ce872_4_k_cu_751d03c94cuda3std6ranges3__45__cpo4nextE[1];
.global .align 1 .b8 _ZN34_INTERNAL_6e7ce872_4_k_cu_751d03c94cuda3std6ranges3__45__cpo4prevE[1];
.global .align 1 .b8 _ZN34_INTERNAL_6e7ce872_4_k_cu_751d03c94cuda3std6ranges3__45__cpo4dataE[1];
.global .align 1 .b8 _ZN34_INTERNAL_6e7ce872_4_k_cu_751d03c94cuda3std6ranges3__45__cpo5cdataE[1];
.global .align 1 .b8 _ZN34_INTERNAL_6e7ce872_4_k_cu_751d03c94cuda3std6ranges3__45__cpo4sizeE[1];
.global .align 1 .b8 _ZN34_INTERNAL_6e7ce872_4_k_cu_751d03c94cuda3std6ranges3__45__cpo5ssizeE[1];
.global .align 1 .b8 _ZN34_INTERNAL_6e7ce872_4_k_cu_751d03c94cuda3std6ranges3__45__cpo8distanceE[1];
.global .align 1 .b8 _ZN34_INTERNAL_6e7ce872_4_k_cu_751d03c96thrust24THRUST_300001_SM_1000_NS8cuda_cub3parE[1];
.global .align 1 .b8 _ZN34_INTERNAL_6e7ce872_4_k_cu_751d03c96thrust24THRUST_300001_SM_1000_NS8cuda_cub10par_nosyncE[1];
.global .align 1 .b8 _ZN34_INTERNAL_6e7ce872_4_k_cu_751d03c96thrust24THRUST_300001_SM_1000_NS6system6detail10sequential3seqE[1];
.global .align 1 .b8 _ZN34_INTERNAL_6e7ce872_4_k_cu_751d03c96thrust24THRUST_300001_SM_1000_NS12placeholders2_1E[1];
.global .align 1 .b8 _ZN34_INTERNAL_6e7ce872_4_k_cu_751d03c96thrust24THRUST_300001_SM_1000_NS12placeholders2_2E[1];
.global .align 1 .b8 _ZN34_INTERNAL_6e7ce872_4_k_cu_751d03c96thrust24THRUST_300001_SM_1000_NS12placeholders2_3E[1];
.global .align 1 .b8 _ZN34_INTERNAL_6e7ce872_4_k_cu_751d03c96thrust24THRUST_300001_SM_1000_NS12placeholders2_4E[1];
.global .align 1 .b8 _ZN34_INTERNAL_6e7ce872_4_k_cu_751d03c96thrust24THRUST_300001_SM_1000_NS12placeholders2_5E[1];
.global .align 1 .b8 _ZN34_INTERNAL_6e7ce872_4_k_cu_751d03c96thrust24THRUST_300001_SM_1000_NS12placeholders2_6E[1];
.global .align 1 .b8 _ZN34_INTERNAL_6e7ce872_4_k_cu_751d03c96thrust24THRUST_300001_SM_1000_NS12placeholders2_7E[1];
.global .align 1 .b8 _ZN34_INTERNAL_6e7ce872_4_k_cu_751d03c96thrust24THRUST_300001_SM_1000_NS12placeholders2_8E[1];
.global .align 1 .b8 _ZN34_INTERNAL_6e7ce872_4_k_cu_751d03c96thrust24THRUST_300001_SM_1000_NS12placeholders2_9E[1];
.global .align 1 .b8 _ZN34_INTERNAL_6e7ce872_4_k_cu_751d03c96thrust24THRUST_300001_SM_1000_NS12placeholders3_10E[1];
.global .align 1 .b8 _ZN34_INTERNAL_6e7ce872_4_k_cu_751d03c96thrust24THRUST_300001_SM_1000_NS3seqE[1];
.extern .shared .align 16 .b8 shmem[];
.global .align 1 .b8 $str[11] = {66, 73, 71, 32, 69, 82, 82, 79, 82, 10};

.visible .entry _Z5CycleiiiP6jointsjifff(
	.param .u32 _Z5CycleiiiP6jointsjifff_param_0,
	.param .u32 _Z5CycleiiiP6jointsjifff_param_1,
	.param .u32 _Z5CycleiiiP6jointsjifff_param_2,
	.param .u64 .ptr .align 1 _Z5CycleiiiP6jointsjifff_param_3,
	.param .u32 _Z5CycleiiiP6jointsjifff_param_4,
	.param .u32 _Z5CycleiiiP6jointsjifff_param_5,
	.param .f32 _Z5CycleiiiP6jointsjifff_param_6,
	.param .f32 _Z5CycleiiiP6jointsjifff_param_7,
	.param .f32 _Z5CycleiiiP6jointsjifff_param_8
)
{
	.local .align 8 .b8 	__local_depot0[48];
	.reg .b64 	%SP;
	.reg .b64 	%SPL;
	.reg .pred 	%p<127>;
	.reg .b16 	%rs<2>;
	.reg .b32 	%r<1459>;
	.reg .b32 	%f<332>;
	.reg .b64 	%rd<186>;

	mov.u64 	%SPL, __local_depot0;
	ld.param.u32 	%r637, [_Z5CycleiiiP6jointsjifff_param_0];
	ld.param.u32 	%r638, [_Z5CycleiiiP6jointsjifff_param_1];
	ld.param.u32 	%r639, [_Z5CycleiiiP6jointsjifff_param_2];
	ld.param.u64 	%rd30, [_Z5CycleiiiP6jointsjifff_param_3];
	ld.param.u32 	%r640, [_Z5CycleiiiP6jointsjifff_param_5];
	ld.param.f32 	%f30, [_Z5CycleiiiP6jointsjifff_param_7];
	ld.param.f32 	%f31, [_Z5CycleiiiP6jointsjifff_param_8];
	cvta.to.global.u64 	%rd1, %rd30;
	add.u64 	%rd2, %SPL, 0;
	// begin inline asm
	mov.u64 	%rd29, %clock64;
	// end inline asm
	mov.u32 	%r1, %tid.x;
	cvt.u32.u64 	%r641, %rd29;
	xor.b32  	%r642, %r641, -1429050551;
	mul.lo.s32 	%r643, %r642, 1099087573;
	{ .reg .b32 tmp; mov.b64 {tmp, %r644}, %rd29; }
	xor.b32  	%r645, %r644, -136515619;
	mul.lo.s32 	%r646, %r645, -1703105765;
	add.s32 	%r647, %r643, %r646;
	add.s32 	%r648, %r647, 6615241;
	add.s32 	%r649, %r643, 123456789;
	st.local.v2.u32 	[%rd2], {%r648, %r649};
	xor.b32  	%r650, %r643, 362436069;
	add.s32 	%r651, %r646, 521288629;
	st.local.v2.u32 	[%rd2+8], {%r650, %r651};
	xor.b32  	%r652, %r646, 88675123;
	add.s32 	%r653, %r643, 5783321;
	st.local.v2.u32 	[%rd2+16], {%r652, %r653};
	setp.eq.s32 	%p3, %r1, 0;
	@%p3 bra 	$L__BB0_115;
	cvt.u64.u32 	%rd185, %r1;
	mov.b32 	%r1139, 0;
$L__BB0_2:
	mov.u64 	%rd4, %rd185;
	and.b64  	%rd5, %rd4, 3;
	setp.eq.s64 	%p4, %rd5, 0;
	@%p4 bra 	$L__BB0_114;
	mul.wide.u32 	%rd32, %r1139, 3200;
	mov.u64 	%rd33, precalc_xorwow_matrix;
	add.s64 	%rd6, %rd33, %rd32;
	mov.b32 	%r1152, 0;
	mov.u32 	%r1153, %r1152;
	mov.u32 	%r1154, %r1152;
	mov.u32 	%r1155, %r1152;
	mov.u32 	%r1156, %r1152;
	mov.u32 	%r1145, %r1152;
$L__BB0_4:
	mul.wide.u32 	%rd34, %r1145, 4;
	add.s64 	%rd35, %rd2, %rd34;
	ld.local.u32 	%r9, [%rd35+4];
	shl.b32 	%r10, %r1145, 5;
	mov.b32 	%r1151, 0;
$L__BB0_5:
	.pragma "nounroll";
	shr.u32 	%r657, %r9, %r1151;
	and.b32  	%r658, %r657, 1;
	setp.eq.b32 	%p5, %r658, 1;
	not.pred 	%p6, %p5;
	add.s32 	%r659, %r10, %r1151;
	mul.lo.s32 	%r660, %r659, 5;
	mul.wide.u32 	%rd36, %r660, 4;
	add.s64 	%rd7, %rd6, %rd36;
	@%p6 bra 	$L__BB0_7;
	ld.global.u32 	%r661, [%rd7];
	xor.b32  	%r1156, %r1156, %r661;
	ld.global.u32 	%r662, [%rd7+4];
	xor.b32  	%r1155, %r1155, %r662;
	ld.global.u32 	%r663, [%rd7+8];
	xor.b32  	%r1154, %r1154, %r663;
	ld.global.u32 	%r664, [%rd7+12];
	xor.b32  	%r1153, %r1153, %r664;
	ld.global.u32 	%r665, [%rd7+16];
	xor.b32  	%r1152, %r1152, %r665;
$L__BB0_7:
	and.b32  	%r667, %r657, 2;
	setp.eq.s32 	%p7, %r667, 0;
	@%p7 bra 	$L__BB0_9;
	ld.global.u32 	%r668, [%rd7+20];
	xor.b32  	%r1156, %r1156, %r668;
	ld.global.u32 	%r669, [%rd7+24];
	xor.b32  	%r1155, %r1155, %r669;
	ld.global.u32 	%r670, [%rd7+28];
	xor.b32  	%r1154, %r1154, %r670;
	ld.global.u32 	%r671, [%rd7+32];
	xor.b32  	%r1153, %r1153, %r671;
	ld.global.u32 	%r672, [%rd7+36];
	xor.b32  	%r1152, %r1152, %r672;
$L__BB0_9:
	and.b32  	%r674, %r657, 4;
	setp.eq.s32 	%p8, %r674, 0;
	@%p8 bra 	$L__BB0_11;
	ld.global.u32 	%r675, [%rd7+40];
	xor.b32  	%r1156, %r1156, %r675;
	ld.global.u32 	%r676, [%rd7+44];
	xor.b32  	%r1155, %r1155, %r676;
	ld.global.u32 	%r677, [%rd7+48];
	xor.b32  	%r1154, %r1154, %r677;
	ld.global.u32 	%r678, [%rd7+52];
	xor.b32  	%r1153, %r1153, %r678;
	ld.global.u32 	%r679, [%rd7+56];
	xor.b32  	%r1152, %r1152, %r679;
$L__BB0_11:
	and.b32  	%r681, %r657, 8;
	setp.eq.s32 	%p9, %r681, 0;
	@%p9 bra 	$L__BB0_13;
	ld.global.u32 	%r682, [%rd7+60];
	xor.b32  	%r1156, %r1156, %r682;
	ld.global.u32 	%r683, [%rd7+64];
	xor.b32  	%r1155, %r1155, %r683;
	ld.global.u32 	%r684, [%rd7+68];
	xor.b32  	%r1154, %r1154, %r684;
	ld.global.u32 	%r685, [%rd7+72];
	xor.b32  	%r1153, %r1153, %r685;
	ld.global.u32 	%r686, [%rd7+76];
	xor.b32  	%r1152, %r1152, %r686;
$L__BB0_13:
	and.b32  	%r688, %r657, 16;
	setp.eq.s32 	%p10, %r688, 0;
	@%p10 bra 	$L__BB0_15;
	ld.global.u32 	%r689, [%rd7+80];
	xor.b32  	%r1156, %r1156, %r689;
	ld.global.u32 	%r690, [%rd7+84];
	xor.b32  	%r1155, %r1155, %r690;
	ld.global.u32 	%r691, [%rd7+88];
	xor.b32  	%r1154, %r1154, %r691;
	ld.global.u32 	%r692, [%rd7+92];
	xor.b32  	%r1153, %r1153, %r692;
	ld.global.u32 	%r693, [%rd7+96];
	xor.b32  	%r1152, %r1152, %r693;
$L__BB0_15:
	and.b32  	%r695, %r657, 32;
	setp.eq.s32 	%p11, %r695, 0;
	@%p11 bra 	$L__BB0_17;
	ld.global.u32 	%r696, [%rd7+100];
	xor.b32  	%r1156, %r1156, %r696;
	ld.global.u32 	%r697, [%rd7+104];
	xor.b32  	%r1155, %r1155, %r697;
	ld.global.u32 	%r698, [%rd7+108];
	xor.b32  	%r1154, %r1154, %r698;
	ld.global.u32 	%r699, [%rd7+112];
	xor.b32  	%r1153, %r1153, %r699;
	ld.global.u32 	%r700, [%rd7+116];
	xor.b32  	%r1152, %r1152, %r700;
$L__BB0_17:
	and.b32  	%r702, %r657, 64;
	setp.eq.s32 	%p12, %r702, 0;
	@%p12 bra 	$L__BB0_19;
	ld.global.u32 	%r703, [%rd7+120];
	xor.b32  	%r1156, %r1156, %r703;
	ld.global.u32 	%r704, [%rd7+124];
	xor.b32  	%r1155, %r1155, %r704;
	ld.global.u32 	%r705, [%rd7+128];
	xor.b32  	%r1154, %r1154, %r705;
	ld.global.u32 	%r706, [%rd7+132];
	xor.b32  	%r1153, %r1153, %r706;
	ld.global.u32 	%r707, [%rd7+136];
	xor.b32  	%r1152, %r1152, %r707;
$L__BB0_19:
	and.b32  	%r709, %r657, 128;
	setp.eq.s32 	%p13, %r709, 0;
	@%p13 bra 	$L__BB0_21;
	ld.global.u32 	%r710, [%rd7+140];
	xor.b32  	%r1156, %r1156, %r710;
	ld.global.u32 	%r711, [%rd7+144];
	xor.b32  	%r1155, %r1155, %r711;
	ld.global.u32 	%r712, [%rd7+148];
	xor.b32  	%r1154, %r1154, %r712;
	ld.global.u32 	%r713, [%rd7+152];
	xor.b32  	%r1153, %r1153, %r713;
	ld.global.u32 	%r714, [%rd7+156];
	xor.b32  	%r1152, %r1152, %r714;
$L__BB0_21:
	and.b32  	%r716, %r657, 256;
	setp.eq.s32 	%p14, %r716, 0;
	@%p14 bra 	$L__BB0_23;
	ld.global.u32 	%r717, [%rd7+160];
	xor.b32  	%r1156, %r1156, %r717;
	ld.global.u32 	%r718, [%rd7+164];
	xor.b32  	%r1155, %r1155, %r718;
	ld.global.u32 	%r719, [%rd7+168];
	xor.b32  	%r1154, %r1154, %r719;
	ld.global.u32 	%r720, [%rd7+172];
	xor.b32  	%r1153, %r1153, %r720;
	ld.global.u32 	%r721, [%rd7+176];
	xor.b32  	%r1152, %r1152, %r721;
$L__BB0_23:
	and.b32  	%r723, %r657, 512;
	setp.eq.s32 	%p15, %r723, 0;
	@%p15 bra 	$L__BB0_25;
	ld.global.u32 	%r724, [%rd7+180];
	xor.b32  	%r1156, %r1156, %r724;
	ld.global.u32 	%r725, [%rd7+184];
	xor.b32  	%r1155, %r1155, %r725;
	ld.global.u32 	%r726, [%rd7+188];
	xor.b32  	%r1154, %r1154, %r726;
	ld.global.u32 	%r727, [%rd7+192];
	xor.b32  	%r1153, %r1153, %r727;
	ld.global.u32 	%r728, [%rd7+196];
	xor.b32  	%r1152, %r1152, %r728;
$L__BB0_25:
	and.b32  	%r730, %r657, 1024;
	setp.eq.s32 	%p16, %r730, 0;
	@%p16 bra 	$L__BB0_27;
	ld.global.u32 	%r731, [%rd7+200];
	xor.b32  	%r1156, %r1156, %r731;
	ld.global.u32 	%r732, [%rd7+204];
	xor.b32  	%r1155, %r1155, %r732;
	ld.global.u32 	%r733, [%rd7+208];
	xor.b32  	%r1154, %r1154, %r733;
	ld.global.u32 	%r734, [%rd7+212];
	xor.b32  	%r1153, %r1153, %r734;
	ld.global.u32 	%r735, [%rd7+216];
	xor.b32  	%r1152, %r1152, %r735;
$L__BB0_27:
	and.b32  	%r737, %r657, 2048;
	setp.eq.s32 	%p17, %r737, 0;
	@%p17 bra 	$L__BB0_29;
	ld.global.u32 	%r738, [%rd7+220];
	xor.b32  	%r1156, %r1156, %r738;
	ld.global.u32 	%r739, [%rd7+224];
	xor.b32  	%r1155, %r1155, %r739;
	ld.global.u32 	%r740, [%rd7+228];
	xor.b32  	%r1154, %r1154, %r740;
	ld.global.u32 	%r741, [%rd7+232];
	xor.b32  	%r1153, %r1153, %r741;
	ld.global.u32 	%r742, [%rd7+236];
	xor.b32  	%r1152, %r1152, %r742;
$L__BB0_29:
	and.b32  	%r744, %r657, 4096;
	setp.eq.s32 	%p18, %r744, 0;
	@%p18 bra 	$L__BB0_31;
	ld.global.u32 	%r745, [%rd7+240];
	xor.b32  	%r1156, %r1156, %r745;
	ld.global.u32 	%r746, [%rd7+244];
	xor.b32  	%r1155, %r1155, %r746;
	ld.global.u32 	%r747, [%rd7+248];
	xor.b32  	%r1154, %r1154, %r747;
	ld.global.u32 	%r748, [%rd7+252];
	xor.b32  	%r1153, %r1153, %r748;
	ld.global.u32 	%r749, [%rd7+256];
	xor.b32  	%r1152, %r1152, %r749;
$L__BB0_31:
	and.b32  	%r751, %r657, 8192;
	setp.eq.s32 	%p19, %r751, 0;
	@%p19 bra 	$L__BB0_33;
	ld.global.u32 	%r752, [%rd7+260];
	xor.b32  	%r1156, %r1156, %r752;
	ld.global.u32 	%r753, [%rd7+264];
	xor.b32  	%r1155, %r1155, %r753;
	ld.global.u32 	%r754, [%rd7+268];
	xor.b32  	%r1154, %r1154, %r754;
	ld.global.u32 	%r755, [%rd7+272];
	xor.b32  	%r1153, %r1153, %r755;
	ld.global.u32 	%r756, [%rd7+276];
	xor.b32  	%r1152, %r1152, %r756;
$L__BB0_33:
	and.b32  	%r758, %r657, 16384;
	setp.eq.s32 	%p20, %r758, 0;
	@%p20 bra 	$L__BB0_35;
	ld.global.u32 	%r759, [%rd7+280];
	xor.b32  	%r1156, %r1156, %r759;
	ld.global.u32 	%r760, [%rd7+284];
	xor.b32  	%r1155, %r1155, %r760;
	ld.global.u32 	%r761, [%rd7+288];
	xor.b32  	%r1154, %r1154, %r761;
	ld.global.u32 	%r762, [%rd7+292];
	xor.b32  	%r1153, %r1153, %r762;
	ld.global.u32 	%r763, [%rd7+296];
	xor.b32  	%r1152, %r1152, %r763;
$L__BB0_35:
	and.b32  	%r765, %r657, 32768;
	setp.eq.s32 	%p21, %r765, 0;
	@%p21 bra 	$L__BB0_37;
	ld.global.u32 	%r766, [%rd7+300];
	xor.b32  	%r1156, %r1156, %r766;
	ld.global.u32 	%r767, [%rd7+304];
	xor.b32  	%r1155, %r1155, %r767;
	ld.global.u32 	%r768, [%rd7+308];
	xor.b32  	%r1154, %r1154, %r768;
	ld.global.u32 	%r769, [%rd7+312];
	xor.b32  	%r1153, %r1153, %r769;
	ld.global.u32 	%r770, [%rd7+316];
	xor.b32  	%r1152, %r1152, %r770;
$L__BB0_37:
	add.s32 	%r1151, %r1151, 16;
	setp.ne.s32 	%p22, %r1151, 32;
	@%p22 bra 	$L__BB0_5;
	mad.lo.s32 	%r771, %r1145, -31, %r10;
	add.s32 	%r1145, %r771, 1;
	setp.ne.s32 	%p23, %r1145, 5;
	@%p23 bra 	$L__BB0_4;
	st.local.u32 	[%rd2+4], %r1156;
	st.local.v2.u32 	[%rd2+8], {%r1155, %r1154};
	st.local.v2.u32 	[%rd2+16], {%r1153, %r1152};
	setp.eq.s64 	%p24, %rd5, 1;
	@%p24 bra 	$L__BB0_114;
	mov.b32 	%r1244, 0;
	mov.u32 	%r1245, %r1244;
	mov.u32 	%r1246, %r1244;
	mov.u32 	%r1247, %r1244;
	mov.u32 	%r1248, %r1244;
	mov.u32 	%r1237, %r1244;
$L__BB0_41:
	mul.wide.u32 	%rd37, %r1237, 4;
	add.s64 	%rd38, %rd2, %rd37;
	ld.local.u32 	%r185, [%rd38+4];
	shl.b32 	%r186, %r1237, 5;
	mov.b32 	%r1243, 0;
$L__BB0_42:
	.pragma "nounroll";
	shr.u32 	%r774, %r185, %r1243;
	and.b32  	%r775, %r774, 1;
	setp.eq.b32 	%p25, %r775, 1;
	not.pred 	%p26, %p25;
	add.s32 	%r776, %r186, %r1243;
	mul.lo.s32 	%r777, %r776, 5;
	mul.wide.u32 	%rd39, %r777, 4;
	add.s64 	%rd8, %rd6, %rd39;
	@%p26 bra 	$L__BB0_44;
	ld.global.u32 	%r778, [%rd8];
	xor.b32  	%r1248, %r1248, %r778;
	ld.global.u32 	%r779, [%rd8+4];
	xor.b32  	%r1247, %r1247, %r779;
	ld.global.u32 	%r780, [%rd8+8];
	xor.b32  	%r1246, %r1246, %r780;
	ld.global.u32 	%r781, [%rd8+12];
	xor.b32  	%r1245, %r1245, %r781;
	ld.global.u32 	%r782, [%rd8+16];
	xor.b32  	%r1244, %r1244, %r782;
$L__BB0_44:
	and.b32  	%r784, %r774, 2;
	setp.eq.s32 	%p27, %r784, 0;
	@%p27 bra 	$L__BB0_46;
	ld.global.u32 	%r785, [%rd8+20];
	xor.b32  	%r1248, %r1248, %r785;
	ld.global.u32 	%r786, [%rd8+24];
	xor.b32  	%r1247, %r1247, %r786;
	ld.global.u32 	%r787, [%rd8+28];
	xor.b32  	%r1246, %r1246, %r787;
	ld.global.u32 	%r788, [%rd8+32];
	xor.b32  	%r1245, %r1245, %r788;
	ld.global.u32 	%r789, [%rd8+36];
	xor.b32  	%r1244, %r1244, %r789;
$L__BB0_46:
	and.b32  	%r791, %r774, 4;
	setp.eq.s32 	%p28, %r791, 0;
	@%p28 bra 	$L__BB0_48;
	ld.global.u32 	%r792, [%rd8+40];
	xor.b32  	%r1248, %r1248, %r792;
	ld.global.u32 	%r793, [%rd8+44];
	xor.b32  	%r1247, %r1247, %r793;
	ld.global.u32 	%r794, [%rd8+48];
	xor.b32  	%r1246, %r1246, %r794;
	ld.global.u32 	%r795, [%rd8+52];
	xor.b32  	%r1245, %r1245, %r795;
	ld.global.u32 	%r796, [%rd8+56];
	xor.b32  	%r1244, %r1244, %r796;
$L__BB0_48:
	and.b32  	%r798, %r774, 8;
	setp.eq.s32 	%p29, %r798, 0;
	@%p29 bra 	$L__BB0_50;
	ld.global.u32 	%r799, [%rd8+60];
	xor.b32  	%r1248, %r1248, %r799;
	ld.global.u32 	%r800, [%rd8+64];
	xor.b32  	%r1247, %r1247, %r800;
	ld.global.u32 	%r801, [%rd8+68];
	xor.b32  	%r1246, %r1246, %r801;
	ld.global.u32 	%r802, [%rd8+72];
	xor.b32  	%r1245, %r1245, %r802;
	ld.global.u32 	%r803, [%rd8+76];
	xor.b32  	%r1244, %r1244, %r803;
$L__BB0_50:
	and.b32  	%r805, %r774, 16;
	setp.eq.s32 	%p30, %r805, 0;
	@%p30 bra 	$L__BB0_52;
	ld.global.u32 	%r806, [%rd8+80];
	xor.b32  	%r1248, %r1248, %r806;
	ld.global.u32 	%r807, [%rd8+84];
	xor.b32  	%r1247, %r1247, %r807;
	ld.global.u32 	%r808, [%rd8+88];
	xor.b32  	%r1246, %r1246, %r808;
	ld.global.u32 	%r809, [%rd8+92];
	xor.b32  	%r1245, %r1245, %r809;
	ld.global.u32 	%r810, [%rd8+96];
	xor.b32  	%r1244, %r1244, %r810;
$L__BB0_52:
	and.b32  	%r812, %r774, 32;
	setp.eq.s32 	%p31, %r812, 0;
	@%p31 bra 	$L__BB0_54;
	ld.global.u32 	%r813, [%rd8+100];
	xor.b32  	%r1248, %r1248, %r813;
	ld.global.u32 	%r814, [%rd8+104];
	xor.b32  	%r1247, %r1247, %r814;
	ld.global.u32 	%r815, [%rd8+108];
	xor.b32  	%r1246, %r1246, %r815;
	ld.global.u32 	%r816, [%rd8+112];
	xor.b32  	%r1245, %r1245, %r816;
	ld.global.u32 	%r817, [%rd8+116];
	xor.b32  	%r1244, %r1244, %r817;
$L__BB0_54:
	and.b32  	%r819, %r774, 64;
	setp.eq.s32 	%p32, %r819, 0;
	@%p32 bra 	$L__BB0_56;
	ld.global.u32 	%r820, [%rd8+120];
	xor.b32  	%r1248, %r1248, %r820;
	ld.global.u32 	%r821, [%rd8+124];
	xor.b32  	%r1247, %r1247, %r821;
	ld.global.u32 	%r822, [%rd8+128];
	xor.b32  	%r1246, %r1246, %r822;
	ld.global.u32 	%r823, [%rd8+132];
	xor.b32  	%r1245, %r1245, %r823;
	ld.global.u32 	%r824, [%rd8+136];
	xor.b32  	%r1244, %r1244, %r824;
$L__BB0_56:
	and.b32  	%r826, %r774, 128;
	setp.eq.s32 	%p33, %r826, 0;
	@%p33 bra 	$L__BB0_58;
	ld.global.u32 	%r827, [%rd8+140];
	xor.b32  	%r1248, %r1248, %r827;
	ld.global.u32 	%r828, [%rd8+144];
	xor.b32  	%r1247, %r1247, %r828;
	ld.global.u32 	%r829, [%rd8+148];
	xor.b32  	%r1246, %r1246, %r829;
	ld.global.u32 	%r830, [%rd8+152];
	xor.b32  	%r1245, %r1245, %r830;
	ld.global.u32 	%r831, [%rd8+156];
	xor.b32  	%r1244, %r1244, %r831;
$L__BB0_58:
	and.b32  	%r833, %r774, 256;
	setp.eq.s32 	%p34, %r833, 0;
	@%p34 bra 	$L__BB0_60;
	ld.global.u32 	%r834, [%rd8+160];
	xor.b32  	%r1248, %r1248, %r834;
	ld.global.u32 	%r835, [%rd8+164];
	xor.b32  	%r1247, %r1247, %r835;
	ld.global.u32 	%r836, [%rd8+168];
	xor.b32  	%r1246, %r1246, %r836;
	ld.global.u32 	%r837, [%rd8+172];
	xor.b32  	%r1245, %r1245, %r837;
	ld.global.u32 	%r838, [%rd8+176];
	xor.b32  	%r1244, %r1244, %r838;
$L__BB0_60:
	and.b32  	%r840, %r774, 512;
	setp.eq.s32 	%p35, %r840, 0;
	@%p35 bra 	$L__BB0_62;
	ld.global.u32 	%r841, [%rd8+180];
	xor.b32  	%r1248, %r1248, %r841;
	ld.global.u32 	%r842, [%rd8+184];
	xor.b32  	%r1247, %r1247, %r842;
	ld.global.u32 	%r843, [%rd8+188];
	xor.b32  	%r1246, %r1246, %r843;
	ld.global.u32 	%r844, [%rd8+192];
	xor.b32  	%r1245, %r1245, %r844;
	ld.global.u32 	%r845, [%rd8+196];
	xor.b32  	%r1244, %r1244, %r845;
$L__BB0_62:
	and.b32  	%r847, %r774, 1024;
	setp.eq.s32 	%p36, %r847, 0;
	@%p36 bra 	$L__BB0_64;
	ld.global.u32 	%r848, [%rd8+200];
	xor.b32  	%r1248, %r1248, %r848;
	ld.global.u32 	%r849, [%rd8+204];
	xor.b32  	%r1247, %r1247, %r849;
	ld.global.u32 	%r850, [%rd8+208];
	xor.b32  	%r1246, %r1246, %r850;
	ld.global.u32 	%r851, [%rd8+212];
	xor.b32  	%r1245, %r1245, %r851;
	ld.global.u32 	%r852, [%rd8+216];
	xor.b32  	%r1244, %r1244, %r852;
$L__BB0_64:
	and.b32  	%r854, %r774, 2048;
	setp.eq.s32 	%p37, %r854, 0;
	@%p37 bra 	$L__BB0_66;
	ld.global.u32 	%r855, [%rd8+220];
	xor.b32  	%r1248, %r1248, %r855;
	ld.global.u32 	%r856, [%rd8+224];
	xor.b32  	%r1247, %r1247, %r856;
	ld.global.u32 	%r857, [%rd8+228];
	xor.b32  	%r1246, %r1246, %r857;
	ld.global.u32 	%r858, [%rd8+232];
	xor.b32  	%r1245, %r1245, %r858;
	ld.global.u32 	%r859, [%rd8+236];
	xor.b32  	%r1244, %r1244, %r859;
$L__BB0_66:
	and.b32  	%r861, %r774, 4096;
	setp.eq.s32 	%p38, %r861, 0;
	@%p38 bra 	$L__BB0_68;
	ld.global.u32 	%r862, [%rd8+240];
	xor.b32  	%r1248, %r1248, %r862;
	ld.global.u32 	%r863, [%rd8+244];
	xor.b32  	%r1247, %r1247, %r863;
	ld.global.u32 	%r864, [%rd8+248];
	xor.b32  	%r1246, %r1246, %r864;
	ld.global.u32 	%r865, [%rd8+252];
	xor.b32  	%r1245, %r1245, %r865;
	ld.global.u32 	%r866, [%rd8+256];
	xor.b32  	%r1244, %r1244, %r866;
$L__BB0_68:
	and.b32  	%r868, %r774, 8192;
	setp.eq.s32 	%p39, %r868, 0;
	@%p39 bra 	$L__BB0_70;
	ld.global.u32 	%r869, [%rd8+260];
	xor.b32  	%r1248, %r1248, %r869;
	ld.global.u32 	%r870, [%rd8+264];
	xor.b32  	%r1247, %r1247, %r870;
	ld.global.u32 	%r871, [%rd8+268];
	xor.b32  	%r1246, %r1246, %r871;
	ld.global.u32 	%r872, [%rd8+272];
	xor.b32  	%r1245, %r1245, %r872;
	ld.global.u32 	%r873, [%rd8+276];
	xor.b32  	%r1244, %r1244, %r873;
$L__BB0_70:
	and.b32  	%r875, %r774, 16384;
	setp.eq.s32 	%p40, %r875, 0;
	@%p40 bra 	$L__BB0_72;
	ld.global.u32 	%r876, [%rd8+280];
	xor.b32  	%r1248, %r1248, %r876;
	ld.global.u32 	%r877, [%rd8+284];
	xor.b32  	%r1247, %r1247, %r877;
	ld.global.u32 	%r878, [%rd8+288];
	xor.b32  	%r1246, %r1246, %r878;
	ld.global.u32 	%r879, [%rd8+292];
	xor.b32  	%r1245, %r1245, %r879;
	ld.global.u32 	%r880, [%rd8+296];
	xor.b32  	%r1244, %r1244, %r880;
$L__BB0_72:
	and.b32  	%r882, %r774, 32768;
	setp.eq.s32 	%p41, %r882, 0;
	@%p41 bra 	$L__BB0_74;
	ld.global.u32 	%r883, [%rd8+300];
	xor.b32  	%r1248, %r1248, %r883;
	ld.global.u32 	%r884, [%rd8+304];
	xor.b32  	%r1247, %r1247, %r884;
	ld.global.u32 	%r885, [%rd8+308];
	xor.b32  	%r1246, %r1246, %r885;
	ld.global.u32 	%r886, [%rd8+312];
	xor.b32  	%r1245, %r1245, %r886;
	ld.global.u32 	%r887, [%rd8+316];
	xor.b32  	%r1244, %r1244, %r887;
$L__BB0_74:
	add.s32 	%r1243, %r1243, 16;
	setp.ne.s32 	%p42, %r1243, 32;
	@%p42 bra 	$L__BB0_42;
	mad.lo.s32 	%r888, %r1237, -31, %r186;
	add.s32 	%r1237, %r888, 1;
	setp.ne.s32 	%p43, %r1237, 5;
	@%p43 bra 	$L__BB0_41;
	st.local.u32 	[%rd2+4], %r1248;
	st.local.v2.u32 	[%rd2+8], {%r1247, %r1246};
	st.local.v2.u32 	[%rd2+16], {%r1245, %r1244};
	setp.ne.s64 	%p44, %rd5, 3;
	@%p44 bra 	$L__BB0_114;
	mov.b32 	%r1336, 0;
	mov.u32 	%r1337, %r1336;
	mov.u32 	%r1338, %r1336;
	mov.u32 	%r1339, %r1336;
	mov.u32 	%r1340, %r1336;
	mov.u32 	%r1329, %r1336;
$L__BB0_78:
	mul.wide.u32 	%rd40, %r1329, 4;
	add.s64 	%rd41, %rd2, %rd40;
	ld.local.u32 	%r361, [%rd41+4];
	shl.b32 	%r362, %r1329, 5;
	mov.b32 	%r1335, 0;
$L__BB0_79:
	.pragma "nounroll";
	shr.u32 	%r891, %r361, %r1335;
	and.b32  	%r892, %r891, 1;
	setp.eq.b32 	%p45, %r892, 1;
	not.pred 	%p46, %p45;
	add.s32 	%r893, %r362, %r1335;
	mul.lo.s32 	%r894, %r893, 5;
	mul.wide.u32 	%rd42, %r894, 4;
	add.s64 	%rd9, %rd6, %rd42;
	@%p46 bra 	$L__BB0_81;
	ld.global.u32 	%r895, [%rd9];
	xor.b32  	%r1340, %r1340, %r895;
	ld.global.u32 	%r896, [%rd9+4];
	xor.b32  	%r1339, %r1339, %r896;
	ld.global.u32 	%r897, [%rd9+8];
	xor.b32  	%r1338, %r1338, %r897;
	ld.global.u32 	%r898, [%rd9+12];
	xor.b32  	%r1337, %r1337, %r898;
	ld.global.u32 	%r899, [%rd9+16];
	xor.b32  	%r1336, %r1336, %r899;
$L__BB0_81:
	and.b32  	%r901, %r891, 2;
	setp.eq.s32 	%p47, %r901, 0;
	@%p47 bra 	$L__BB0_83;
	ld.global.u32 	%r902, [%rd9+20];
	xor.b32  	%r1340, %r1340, %r902;
	ld.global.u32 	%r903, [%rd9+24];
	xor.b32  	%r1339, %r1339, %r903;
	ld.global.u32 	%r904, [%rd9+28];
	xor.b32  	%r1338, %r1338, %r904;
	ld.global.u32 	%r905, [%rd9+32];
	xor.b32  	%r1337, %r1337, %r905;
	ld.global.u32 	%r906, [%rd9+36];
	xor.b32  	%r1336, %r1336, %r906;
$L__BB0_83:
	and.b32  	%r908, %r891, 4;
	setp.eq.s32 	%p48, %r908, 0;
	@%p48 bra 	$L__BB0_85;
	ld.global.u32 	%r909, [%rd9+40];
	xor.b32  	%r1340, %r1340, %r909;
	ld.global.u32 	%r910, [%rd9+44];
	xor.b32  	%r1339, %r1339, %r910;
	ld.global.u32 	%r911, [%rd9+48];
	xor.b32  	%r1338, %r1338, %r911;
	ld.global.u32 	%r912, [%rd9+52];
	xor.b32  	%r1337, %r1337, %r912;
	ld.global.u32 	%r913, [%rd9+56];
	xor.b32  	%r1336, %r1336, %r913;
$L__BB0_85:
	and.b32  	%r915, %r891, 8;
	setp.eq.s32 	%p49, %r915, 0;
	@%p49 bra 	$L__BB0_87;
	ld.global.u32 	%r916, [%rd9+60];
	xor.b32  	%r1340, %r1340, %r916;
	ld.global.u32 	%r917, [%rd9+64];
	xor.b32  	%r1339, %r1339, %r917;
	ld.global.u32 	%r918, [%rd9+68];
	xor.b32  	%r1338, %r1338, %r918;
	ld.global.u32 	%r919, [%rd9+72];
	xor.b32  	%r1337, %r1337, %r919;
	ld.global.u32 	%r920, [%rd9+76];
	xor.b32  	%r1336, %r1336, %r920;
$L__BB0_87:
	and.b32  	%r922, %r891, 16;
	setp.eq.s32 	%p50, %r922, 0;
	@%p50 bra 	$L__BB0_89;
	ld.global.u32 	%r923, [%rd9+80];
	xor.b32  	%r1340, %r1340, %r923;
	ld.global.u32 	%r924, [%rd9+84];
	xor.b32  	%r1339, %r1339, %r924;
	ld.global.u32 	%r925, [%rd9+88];
	xor.b32  	%r1338, %r1338, %r925;
	ld.global.u32 	%r926, [%rd9+92];
	xor.b32  	%r1337, %r1337, %r926;
	ld.global.u32 	%r927, [%rd9+96];
	xor.b32  	%r1336, %r1336, %r927;
$L__BB0_89:
	and.b32  	%r929, %r891, 32;
	setp.eq.s32 	%p51, %r929, 0;
	@%p51 bra 	$L__BB0_91;
	ld.global.u32 	%r930, [%rd9+100];
	xor.b32  	%r1340, %r1340, %r930;
	ld.global.u32 	%r931, [%rd9+104];
	xor.b32  	%r1339, %r1339, %r931;
	ld.global.u32 	%r932, [%rd9+108];
	xor.b32  	%r1338, %r1338, %r932;
	ld.global.u32 	%r933, [%rd9+112];
	xor.b32  	%r1337, %r1337, %r933;
	ld.global.u32 	%r934, [%rd9+116];
	xor.b32  	%r1336, %r1336, %r934;
$L__BB0_91:
	and.b32  	%r936, %r891, 64;
	setp.eq.s32 	%p52, %r936, 0;
	@%p52 bra 	$L__BB0_93;
	ld.global.u32 	%r937, [%rd9+120];
	xor.b32  	%r1340, %r1340, %r937;
	ld.global.u32 	%r938, [%rd9+124];
	xor.b32  	%r1339, %r1339, %r938;
	ld.global.u32 	%r939, [%rd9+128];
	xor.b32  	%r1338, %r1338, %r939;
	ld.global.u32 	%r940, [%rd9+132];
	xor.b32  	%r1337, %r1337, %r940;
	ld.global.u32 	%r941, [%rd9+136];
	xor.b32  	%r1336, %r1336, %r941;
$L__BB0_93:
	and.b32  	%r943, %r891, 128;
	setp.eq.s32 	%p53, %r943, 0;
	@%p53 bra 	$L__BB0_95;
	ld.global.u32 	%r944, [%rd9+140];
	xor.b32  	%r1340, %r1340, %r944;
	ld.global.u32 	%r945, [%rd9+144];
	xor.b32  	%r1339, %r1339, %r945;
	ld.global.u32 	%r946, [%rd9+148];
	xor.b32  	%r1338, %r1338, %r946;
	ld.global.u32 	%r947, [%rd9+152];
	xor.b32  	%r1337, %r1337, %r947;
	ld.global.u32 	%r948, [%rd9+156];
	xor.b32  	%r1336, %r1336, %r948;
$L__BB0_95:
	and.b32  	%r950, %r891, 256;
	setp.eq.s32 	%p54, %r950, 0;
	@%p54 bra 	$L__BB0_97;
	ld.global.u32 	%r951, [%rd9+160];
	xor.b32  	%r1340, %r1340, %r951;
	ld.global.u32 	%r952, [%rd9+164];
	xor.b32  	%r1339, %r1339, %r952;
	ld.global.u32 	%r953, [%rd9+168];
	xor.b32  	%r1338, %r1338, %r953;
	ld.global.u32 	%r954, [%rd9+172];
	xor.b32  	%r1337, %r1337, %r954;
	ld.global.u32 	%r955, [%rd9+176];
	xor.b32  	%r1336, %r1336, %r955;
$L__BB0_97:
	and.b32  	%r957, %r891, 512;
	setp.eq.s32 	%p55, %r957, 0;
	@%p55 bra 	$L__BB0_99;
	ld.global.u32 	%r958, [%rd9+180];
	xor.b32  	%r1340, %r1340, %r958;
	ld.global.u32 	%r959, [%rd9+184];
	xor.b32  	%r1339, %r1339, %r959;
	ld.global.u32 	%r960, [%rd9+188];
	xor.b32  	%r1338, %r1338, %r960;
	ld.global.u32 	%r961, [%rd9+192];
	xor.b32  	%r1337, %r1337, %r961;
	ld.global.u32 	%r962, [%rd9+196];
	xor.b32  	%r1336, %r1336, %r962;
$L__BB0_99:
	and.b32  	%r964, %r891, 1024;
	setp.eq.s32 	%p56, %r964, 0;
	@%p56 bra 	$L__BB0_101;
	ld.global.u32 	%r965, [%rd9+200];
	xor.b32  	%r1340, %r1340, %r965;
	ld.global.u32 	%r966, [%rd9+204];
	xor.b32  	%r1339, %r1339, %r966;
	ld.global.u32 	%r967, [%rd9+208];
	xor.b32  	%r1338, %r1338, %r967;
	ld.global.u32 	%r968, [%rd9+212];
	xor.b32  	%r1337, %r1337, %r968;
	ld.global.u32 	%r969, [%rd9+216];
	xor.b32  	%r1336, %r1336, %r969;
$L__BB0_101:
	and.b32  	%r971, %r891, 2048;
	setp.eq.s32 	%p57, %r971, 0;
	@%p57 bra 	$L__BB0_103;
	ld.global.u32 	%r972, [%rd9+220];
	xor.b32  	%r1340, %r1340, %r972;
	ld.global.u32 	%r973, [%rd9+224];
	xor.b32  	%r1339, %r1339, %r973;
	ld.global.u32 	%r974, [%rd9+228];
	xor.b32  	%r1338, %r1338, %r974;
	ld.global.u32 	%r975, [%rd9+232];
	xor.b32  	%r1337, %r1337, %r975;
	ld.global.u32 	%r976, [%rd9+236];
	xor.b32  	%r1336, %r1336, %r976;
$L__BB0_103:
	and.b32  	%r978, %r891, 4096;
	setp.eq.s32 	%p58, %r978, 0;
	@%p58 bra 	$L__BB0_105;
	ld.global.u32 	%r979, [%rd9+240];
	xor.b32  	%r1340, %r1340, %r979;
	ld.global.u32 	%r980, [%rd9+244];
	xor.b32  	%r1339, %r1339, %r980;
	ld.global.u32 	%r981, [%rd9+248];
	xor.b32  	%r1338, %r1338, %r981;
	ld.global.u32 	%r982, [%rd9+252];
	xor.b32  	%r1337, %r1337, %r982;
	ld.global.u32 	%r983, [%rd9+256];
	xor.b32  	%r1336, %r1336, %r983;
$L__BB0_105:
	and.b32  	%r985, %r891, 8192;
	setp.eq.s32 	%p59, %r985, 0;
	@%p59 bra 	$L__BB0_107;
	ld.global.u32 	%r986, [%rd9+260];
	xor.b32  	%r1340, %r1340, %r986;
	ld.global.u32 	%r987, [%rd9+264];
	xor.b32  	%r1339, %r1339, %r987;
	ld.global.u32 	%r988, [%rd9+268];
	xor.b32  	%r1338, %r1338, %r988;
	ld.global.u32 	%r989, [%rd9+272];
	xor.b32  	%r1337, %r1337, %r989;
	ld.global.u32 	%r990, [%rd9+276];
	xor.b32  	%r1336, %r1336, %r990;
$L__BB0_107:
	and.b32  	%r992, %r891, 16384;
	setp.eq.s32 	%p60, %r992, 0;
	@%p60 bra 	$L__BB0_109;
	ld.global.u32 	%r993, [%rd9+280];
	xor.b32  	%r1340, %r1340, %r993;
	ld.global.u32 	%r994, [%rd9+284];
	xor.b32  	%r1339, %r1339, %r994;
	ld.global.u32 	%r995, [%rd9+288];
	xor.b32  	%r1338, %r1338, %r995;
	ld.global.u32 	%r996, [%rd9+292];
	xor.b32  	%r1337, %r1337, %r996;
	ld.global.u32 	%r997, [%rd9+296];
	xor.b32  	%r1336, %r1336, %r997;
$L__BB0_109:
	and.b32  	%r999, %r891, 32768;
	setp.eq.s32 	%p61, %r999, 0;
	@%p61 bra 	$L__BB0_111;
	ld.global.u32 	%r1000, [%rd9+300];
	xor.b32  	%r1340, %r1340, %r1000;
	ld.global.u32 	%r1001, [%rd9+304];
	xor.b32  	%r1339, %r1339, %r1001;
	ld.global.u32 	%r1002, [%rd9+308];
	xor.b32  	%r1338, %r1338, %r1002;
	ld.global.u32 	%r1003, [%rd9+312];
	xor.b32  	%r1337, %r1337, %r1003;
	ld.global.u32 	%r1004, [%rd9+316];
	xor.b32  	%r1336, %r1336, %r1004;
$L__BB0_111:
	add.s32 	%r1335, %r1335, 16;
	setp.ne.s32 	%p62, %r1335, 32;
	@%p62 bra 	$L__BB0_79;
	mad.lo.s32 	%r1005, %r1329, -31, %r362;
	add.s32 	%r1329, %r1005, 1;
	setp.ne.s32 	%p63, %r1329, 5;
	@%p63 bra 	$L__BB0_78;
	st.local.u32 	[%rd2+4], %r1340;
	st.local.v2.u32 	[%rd2+8], {%r1339, %r1338};
	st.local.v2.u32 	[%rd2+16], {%r1337, %r1336};
$L__BB0_114:
	shr.u64 	%rd185, %rd4, 2;
	add.s32 	%r1139, %r1139, 1;
	setp.gt.u64 	%p64, %rd4, 3;
	@%p64 bra 	$L__BB0_2;
$L__BB0_115:
	mov.b32 	%r1006, 0;
	st.local.v2.u32 	[%rd2+24], {%r1006, %r1006};
	st.local.u32 	[%rd2+32], %r1006;
	mov.b64 	%rd43, 0;
	st.local.u64 	[%rd2+40], %rd43;
	bar.sync 	0;
	setp.lt.s32 	%p65, %r640, 1;
	@%p65 bra 	$L__BB0_205;
	mul.lo.s32 	%r1008, %r639, %r637;
	shl.b32 	%r1009, %r1008, 2;
	mov.u32 	%r1010, shmem;
	add.s32 	%r532, %r1010, %r1009;
	setp.gt.s32 	%p66, %r638, 0;
	add.s32 	%r533, %r638, -1;
	mul.lo.s32 	%r534, %r637, %r1;
	add.s32 	%r535, %r637, -1;
	setp.lt.u32 	%p67, %r1, %r637;
	and.pred  	%p1, %p67, %p66;
	mul.lo.s32 	%r1011, %r638, %r1;
	cvt.u64.u32 	%rd11, %r1011;
	setp.gt.s32 	%p68, %r639, 0;
	and.pred  	%p2, %p67, %p68;
	add.s32 	%r1012, %r637, 3;
	and.b32  	%r536, %r1012, 3;
	and.b32  	%r537, %r639, 7;
	and.b32  	%r538, %r638, 15;
	and.b32  	%r539, %r638, 7;
	and.b32  	%r540, %r637, 3;
	and.b32  	%r541, %r638, 2147483632;
	and.b32  	%r542, %r638, 3;
	and.b32  	%r543, %r1012, 1;
	and.b32  	%r544, %r639, 2147483640;
	and.b32  	%r1013, %r637, 2147483644;
	neg.s32 	%r545, %r1013;
	mov.b32 	%r1416, 0;
	not.pred 	%p97, %p1;
	not.pred 	%p102, %p2;
$L__BB0_117:
	setp.lt.s32 	%p69, %r637, 1;
	@%p69 bra 	$L__BB0_147;
	setp.lt.s32 	%p70, %r638, 1;
	ld.local.v2.u32 	{%r547, %r1448}, [%rd2];
	ld.local.v2.u32 	{%r1443, %r1442}, [%rd2+8];
	ld.local.v2.u32 	{%r1441, %r1439}, [%rd2+16];
	@%p70 bra 	$L__BB0_139;
	mov.b32 	%r1423, 0;
	mov.u32 	%r1417, %r547;
	mov.u32 	%r1449, %r1439;
	mov.u32 	%r1445, %r1441;
	mov.u32 	%r1446, %r1442;
	mov.u32 	%r1447, %r1443;
	mov.u32 	%r1422, %r1448;
$L__BB0_120:
	mov.u32 	%r1448, %r1447;
	mov.u32 	%r1447, %r1446;
	mov.u32 	%r1446, %r1445;
	mov.u32 	%r1445, %r1449;
	setp.lt.u32 	%p76, %r638, 16;
	shr.u32 	%r1059, %r1422, 2;
	xor.b32  	%r1060, %r1059, %r1422;
	shl.b32 	%r1061, %r1445, 4;
	shl.b32 	%r1062, %r1060, 1;
	xor.b32  	%r1063, %r1062, %r1061;
	xor.b32  	%r1064, %r1063, %r1060;
	xor.b32  	%r1449, %r1064, %r1445;
	add.s32 	%r1417, %r1417, 362437;
	add.s32 	%r1065, %r1449, %r1417;
	cvt.rn.f32.u32 	%f34, %r1065;
	fma.rn.f32 	%f1, %f34, 0f2F800000, 0f2F000000;
	mul.lo.s32 	%r562, %r1423, %r638;
	mov.f32 	%f324, 0f00000000;
	mov.b32 	%r1426, 0;
	@%p76 bra 	$L__BB0_123;
	mov.f32 	%f324, 0f00000000;
	mov.b32 	%r1424, 0;
$L__BB0_122:
	.pragma "nounroll";
	add.s32 	%r1067, %r1424, %r562;
	mul.wide.u32 	%rd44, %r1067, 32;
	add.s64 	%rd45, %rd1, %rd44;
	ld.global.f32 	%f36, [%rd45+28];
	add.f32 	%f37, %f324, %f36;
	ld.global.f32 	%f38, [%rd45+60];
	add.f32 	%f39, %f37, %f38;
	ld.global.f32 	%f40, [%rd45+92];
	add.f32 	%f41, %f39, %f40;
	ld.global.f32 	%f42, [%rd45+124];
	add.f32 	%f43, %f41, %f42;
	ld.global.f32 	%f44, [%rd45+156];
	add.f32 	%f45, %f43, %f44;
	ld.global.f32 	%f46, [%rd45+188];
	add.f32 	%f47, %f45, %f46;
	ld.global.f32 	%f48, [%rd45+220];
	add.f32 	%f49, %f47, %f48;
	ld.global.f32 	%f50, [%rd45+252];
	add.f32 	%f51, %f49, %f50;
	ld.global.f32 	%f52, [%rd45+284];
	add.f32 	%f53, %f51, %f52;
	ld.global.f32 	%f54, [%rd45+316];
	add.f32 	%f55, %f53, %f54;
	ld.global.f32 	%f56, [%rd45+348];
	add.f32 	%f57, %f55, %f56;
	ld.global.f32 	%f58, [%rd45+380];
	add.f32 	%f59, %f57, %f58;
	ld.global.f32 	%f60, [%rd45+412];
	add.f32 	%f61, %f59, %f60;
	ld.global.f32 	%f62, [%rd45+444];
	add.f32 	%f63, %f61, %f62;
	ld.global.f32 	%f64, [%rd45+476];
	add.f32 	%f65, %f63, %f64;
	ld.global.f32 	%f66, [%rd45+508];
	add.f32 	%f324, %f65, %f66;
	add.s32 	%r1424, %r1424, 16;
	setp.ne.s32 	%p77, %r1424, %r541;
	mov.u32 	%r1426, %r541;
	@%p77 bra 	$L__BB0_122;
$L__BB0_123:
	setp.eq.s32 	%p78, %r538, 0;
	@%p78 bra 	$L__BB0_133;
	add.s32 	%r1068, %r538, -1;
	setp.lt.u32 	%p79, %r1068, 7;
	@%p79 bra 	$L__BB0_126;
	add.s32 	%r1069, %r1426, %r562;
	mul.wide.u32 	%rd46, %r1069, 32;
	add.s64 	%rd47, %rd1, %rd46;
	ld.global.f32 	%f68, [%rd47+28];
	add.f32 	%f69, %f324, %f68;
	cvt.u64.u32 	%rd48, %r562;
	cvt.u64.u32 	%rd49, %r1426;
	add.s64 	%rd50, %rd49, %rd48;
	shl.b64 	%rd51, %rd50, 5;
	add.s64 	%rd52, %rd1, %rd51;
	ld.global.f32 	%f70, [%rd52+60];
	add.f32 	%f71, %f69, %f70;
	ld.global.f32 	%f72, [%rd52+92];
	add.f32 	%f73, %f71, %f72;
	ld.global.f32 	%f74, [%rd52+124];
	add.f32 	%f75, %f73, %f74;
	ld.global.f32 	%f76, [%rd52+156];
	add.f32 	%f77, %f75, %f76;
	ld.global.f32 	%f78, [%rd52+188];
	add.f32 	%f79, %f77, %f78;
	ld.global.f32 	%f80, [%rd52+220];
	add.f32 	%f81, %f79, %f80;
	ld.global.f32 	%f82, [%rd52+252];
	add.f32 	%f324, %f81, %f82;
	add.s32 	%r1426, %r1426, 8;
$L__BB0_126:
	setp.eq.s32 	%p80, %r539, 0;
	@%p80 bra 	$L__BB0_133;
	add.s32 	%r1070, %r539, -1;
	setp.lt.u32 	%p81, %r1070, 3;
	@%p81 bra 	$L__BB0_129;
	add.s32 	%r1071, %r1426, %r562;
	mul.wide.u32 	%rd53, %r1071, 32;
	add.s64 	%rd54, %rd1, %rd53;
	ld.global.f32 	%f84, [%rd54+28];
	add.f32 	%f85, %f324, %f84;
	cvt.u64.u32 	%rd55, %r562;
	cvt.u64.u32 	%rd56, %r1426;
	add.s64 	%rd57, %rd56, %rd55;
	shl.b64 	%rd58, %rd57, 5;
	add.s64 	%rd59, %rd1, %rd58;
	ld.global.f32 	%f86, [%rd59+60];
	add.f32 	%f87, %f85, %f86;
	ld.global.f32 	%f88, [%rd59+92];
	add.f32 	%f89, %f87, %f88;
	ld.global.f32 	%f90, [%rd59+124];
	add.f32 	%f324, %f89, %f90;
	add.s32 	%r1426, %r1426, 4;
$L__BB0_129:
	setp.eq.s32 	%p82, %r542, 0;
	@%p82 bra 	$L__BB0_133;
	setp.eq.s32 	%p83, %r542, 1;
	add.s32 	%r1072, %r1426, %r562;
	mul.wide.u32 	%rd60, %r1072, 32;
	add.s64 	%rd61, %rd1, %rd60;
	ld.global.f32 	%f91, [%rd61+28];
	add.f32 	%f324, %f324, %f91;
	@%p83 bra 	$L__BB0_133;
	setp.eq.s32 	%p84, %r542, 2;
	cvt.u64.u32 	%rd62, %r562;
	cvt.u64.u32 	%rd63, %r1426;
	add.s64 	%rd64, %rd63, %rd62;
	shl.b64 	%rd65, %rd64, 5;
	add.s64 	%rd66, %rd1, %rd65;
	add.s64 	%rd12, %rd66, 28;
	ld.global.f32 	%f92, [%rd66+60];
	add.f32 	%f324, %f324, %f92;
	@%p84 bra 	$L__BB0_133;
	ld.global.f32 	%f93, [%rd12+64];
	add.f32 	%f324, %f324, %f93;
$L__BB0_133:
	mul.f32 	%f16, %f1, %f324;
	mov.f32 	%f325, 0f00000000;
	mov.b32 	%r1428, 0;
$L__BB0_134:
	add.s32 	%r1074, %r1428, %r562;
	mul.wide.u32 	%rd67, %r1074, 32;
	add.s64 	%rd68, %rd1, %rd67;
	ld.global.f32 	%f95, [%rd68+28];
	add.f32 	%f325, %f325, %f95;
	setp.gtu.f32 	%p85, %f16, %f325;
	@%p85 bra 	$L__BB0_136;
	add.s32 	%r1075, %r1423, %r534;
	shl.b32 	%r1076, %r1075, 2;
	mov.u32 	%r1077, shmem;
	add.s32 	%r1078, %r1077, %r1076;
	st.shared.u32 	[%r1078], %r1428;
	bra.uni 	$L__BB0_138;
$L__BB0_136:
	setp.gt.f32 	%p86, %f16, %f325;
	setp.eq.s32 	%p87, %r1428, %r533;
	and.pred  	%p88, %p86, %p87;
	@%p88 bra 	$L__BB0_206;
	add.s32 	%r1428, %r1428, 1;
	setp.ne.s32 	%p89, %r1428, %r638;
	@%p89 bra 	$L__BB0_134;
$L__BB0_138:
	add.s32 	%r1423, %r1423, 1;
	setp.eq.s32 	%p90, %r1423, %r637;
	mov.u32 	%r1422, %r1448;
	@%p90 bra 	$L__BB0_146;
	bra.uni 	$L__BB0_120;
$L__BB0_139:
	setp.lt.u32 	%p71, %r535, 3;
	@%p71 bra 	$L__BB0_142;
	mov.u32 	%r1429, %r545;
	mov.u32 	%r1431, %r1441;
	mov.u32 	%r1432, %r1442;
	mov.u32 	%r1433, %r1443;
	mov.u32 	%r1434, %r1448;
$L__BB0_141:
	mov.u32 	%r1448, %r1439;
	shr.u32 	%r1015, %r1434, 2;
	xor.b32  	%r1016, %r1015, %r1434;
	shl.b32 	%r1017, %r1448, 4;
	shl.b32 	%r1018, %r1016, 1;
	xor.b32  	%r1019, %r1018, %r1017;
	xor.b32  	%r1020, %r1019, %r1016;
	xor.b32  	%r1443, %r1020, %r1448;
	shr.u32 	%r1021, %r1433, 2;
	xor.b32  	%r1022, %r1021, %r1433;
	shl.b32 	%r1023, %r1443, 4;
	shl.b32 	%r1024, %r1022, 1;
	xor.b32  	%r1025, %r1024, %r1023;
	xor.b32  	%r1026, %r1025, %r1022;
	xor.b32  	%r1442, %r1026, %r1443;
	shr.u32 	%r1027, %r1432, 2;
	xor.b32  	%r1028, %r1027, %r1432;
	shl.b32 	%r1029, %r1442, 4;
	shl.b32 	%r1030, %r1028, 1;
	xor.b32  	%r1031, %r1030, %r1029;
	xor.b32  	%r1032, %r1031, %r1028;
	xor.b32  	%r1441, %r1032, %r1442;
	shr.u32 	%r1033, %r1431, 2;
	xor.b32  	%r1034, %r1033, %r1431;
	shl.b32 	%r1035, %r1441, 4;
	shl.b32 	%r1036, %r1034, 1;
	xor.b32  	%r1037, %r1036, %r1035;
	xor.b32  	%r1038, %r1037, %r1034;
	xor.b32  	%r1439, %r1038, %r1441;
	add.s32 	%r1429, %r1429, 4;
	setp.eq.s32 	%p72, %r1429, 0;
	mov.u32 	%r1431, %r1441;
	mov.u32 	%r1432, %r1442;
	mov.u32 	%r1433, %r1443;
	mov.u32 	%r1434, %r1448;
	@%p72 bra 	$L__BB0_142;
	bra.uni 	$L__BB0_141;
$L__BB0_142:
	setp.eq.s32 	%p73, %r540, 0;
	mov.u32 	%r1445, %r1441;
	mov.u32 	%r1446, %r1442;
	mov.u32 	%r1447, %r1443;
	mov.u32 	%r1449, %r1439;
	@%p73 bra 	$L__BB0_146;
	setp.eq.s32 	%p74, %r540, 1;
	shr.u32 	%r1039, %r1448, 2;
	xor.b32  	%r1040, %r1039, %r1448;
	shl.b32 	%r1041, %r1439, 4;
	shl.b32 	%r1042, %r1040, 1;
	xor.b32  	%r1043, %r1042, %r1041;
	xor.b32  	%r1044, %r1043, %r1040;
	xor.b32  	%r594, %r1044, %r1439;
	mov.u32 	%r1445, %r1439;
	mov.u32 	%r1446, %r1441;
	mov.u32 	%r1447, %r1442;
	mov.u32 	%r1448, %r1443;
	mov.u32 	%r1449, %r594;
	@%p74 bra 	$L__BB0_146;
	setp.eq.s32 	%p75, %r540, 2;
	shr.u32 	%r1045, %r1443, 2;
	xor.b32  	%r1046, %r1045, %r1443;
	shl.b32 	%r1047, %r594, 4;
	shl.b32 	%r1048, %r1046, 1;
	xor.b32  	%r1049, %r1048, %r1047;
	xor.b32  	%r1050, %r1049, %r1046;
	xor.b32  	%r1449, %r1050, %r594;
	mov.u32 	%r1445, %r594;
	mov.u32 	%r1446, %r1439;
	mov.u32 	%r1447, %r1441;
	mov.u32 	%r1448, %r1442;
	@%p75 bra 	$L__BB0_146;
	shr.u32 	%r1051, %r1442, 2;
	xor.b32  	%r1052, %r1051, %r1442;
	shl.b32 	%r1053, %r1449, 4;
	shl.b32 	%r1054, %r1052, 1;
	xor.b32  	%r1055, %r1054, %r1053;
	xor.b32  	%r1056, %r1055, %r1052;
	xor.b32  	%r596, %r1056, %r1449;
	mov.u32 	%r1445, %r1449;
	mov.u32 	%r1446, %r594;
	mov.u32 	%r1447, %r1439;
	mov.u32 	%r1448, %r1441;
	mov.u32 	%r1449, %r596;
$L__BB0_146:
	mad.lo.s32 	%r1079, %r637, 362437, %r547;
	st.local.v2.u32 	[%rd2+8], {%r1447, %r1446};
	st.local.v2.u32 	[%rd2+16], {%r1445, %r1449};
	st.local.v2.u32 	[%rd2], {%r1079, %r1448};
$L__BB0_147:
	setp.lt.s32 	%p91, %r637, 2;
	bar.sync 	0;
	mov.f32 	%f331, 0f00000000;
	@%p91 bra 	$L__BB0_156;
	add.s32 	%r1081, %r637, -2;
	setp.lt.u32 	%p92, %r1081, 3;
	mov.f32 	%f331, 0f00000000;
	mov.b32 	%r1452, 0;
	@%p92 bra 	$L__BB0_151;
	mov.f32 	%f331, 0f00000000;
	mov.b32 	%r1450, 0;
$L__BB0_150:
	.pragma "nounroll";
	mul.lo.s32 	%r1083, %r1450, %r638;
	cvt.s64.s32 	%rd69, %r1083;
	add.s32 	%r1084, %r1450, %r534;
	shl.b32 	%r1085, %r1084, 2;
	mov.u32 	%r1086, shmem;
	add.s32 	%r1087, %r1086, %r1085;
	ld.shared.s32 	%rd70, [%r1087];
	add.s64 	%rd71, %rd70, %rd69;
	shl.b64 	%rd72, %rd71, 5;
	add.s64 	%rd73, %rd1, %rd72;
	ld.global.f32 	%f100, [%rd73];
	add.s32 	%r1088, %r1083, %r638;
	cvt.s64.s32 	%rd74, %r1088;
	ld.shared.s32 	%rd75, [%r1087+4];
	add.s64 	%rd76, %rd75, %rd74;
	shl.b64 	%rd77, %rd76, 5;
	add.s64 	%rd78, %rd1, %rd77;
	ld.global.f32 	%f101, [%rd78];
	sub.f32 	%f102, %f100, %f101;
	ld.global.f32 	%f103, [%rd73+4];
	ld.global.f32 	%f104, [%rd78+4];
	sub.f32 	%f105, %f103, %f104;
	ld.global.f32 	%f106, [%rd73+8];
	ld.global.f32 	%f107, [%rd78+8];
	sub.f32 	%f108, %f106, %f107;
	ld.global.f32 	%f109, [%rd73+12];
	ld.global.f32 	%f110, [%rd78+12];
	sub.f32 	%f111, %f109, %f110;
	ld.global.f32 	%f112, [%rd73+16];
	ld.global.f32 	%f113, [%rd78+16];
	sub.f32 	%f114, %f112, %f113;
	ld.global.f32 	%f115, [%rd73+20];
	ld.global.f32 	%f116, [%rd78+20];
	sub.f32 	%f117, %f115, %f116;
	mul.f32 	%f118, %f105, %f105;
	fma.rn.f32 	%f119, %f102, %f102, %f118;
	fma.rn.f32 	%f120, %f108, %f108, %f119;
	fma.rn.f32 	%f121, %f111, %f111, %f120;
	fma.rn.f32 	%f122, %f114, %f114, %f121;
	fma.rn.f32 	%f123, %f117, %f117, %f122;
	sqrt.rn.f32 	%f124, %f123;
	mov.f32 	%f125, 0f3F800000;
	div.approx.f32 	%f126, %f125, %f124;
	add.f32 	%f127, %f331, %f126;
	add.s32 	%r1089, %r1088, %r638;
	cvt.s64.s32 	%rd79, %r1089;
	ld.shared.s32 	%rd80, [%r1087+8];
	add.s64 	%rd81, %rd80, %rd79;
	shl.b64 	%rd82, %rd81, 5;
	add.s64 	%rd83, %rd1, %rd82;
	ld.global.f32 	%f128, [%rd83];
	sub.f32 	%f129, %f101, %f128;
	ld.global.f32 	%f130, [%rd83+4];
	sub.f32 	%f131, %f104, %f130;
	ld.global.f32 	%f132, [%rd83+8];
	sub.f32 	%f133, %f107, %f132;
	ld.global.f32 	%f134, [%rd83+12];
	sub.f32 	%f135, %f110, %f134;
	ld.global.f32 	%f136, [%rd83+16];
	sub.f32 	%f137, %f113, %f136;
	ld.global.f32 	%f138, [%rd83+20];
	sub.f32 	%f139, %f116, %f138;
	mul.f32 	%f140, %f131, %f131;
	fma.rn.f32 	%f141, %f129, %f129, %f140;
	fma.rn.f32 	%f142, %f133, %f133, %f141;
	fma.rn.f32 	%f143, %f135, %f135, %f142;
	fma.rn.f32 	%f144, %f137, %f137, %f143;
	fma.rn.f32 	%f145, %f139, %f139, %f144;
	sqrt.rn.f32 	%f146, %f145;
	div.approx.f32 	%f147, %f125, %f146;
	add.f32 	%f148, %f127, %f147;
	add.s32 	%r1090, %r1089, %r638;
	cvt.s64.s32 	%rd84, %r1090;
	ld.shared.s32 	%rd85, [%r1087+12];
	add.s64 	%rd86, %rd85, %rd84;
	shl.b64 	%rd87, %rd86, 5;
	add.s64 	%rd88, %rd1, %rd87;
	ld.global.f32 	%f149, [%rd88];
	sub.f32 	%f150, %f128, %f149;
	ld.global.f32 	%f151, [%rd88+4];
	sub.f32 	%f152, %f130, %f151;
	ld.global.f32 	%f153, [%rd88+8];
	sub.f32 	%f154, %f132, %f153;
	ld.global.f32 	%f155, [%rd88+12];
	sub.f32 	%f156, %f134, %f155;
	ld.global.f32 	%f157, [%rd88+16];
	sub.f32 	%f158, %f136, %f157;
	ld.global.f32 	%f159, [%rd88+20];
	sub.f32 	%f160, %f138, %f159;
	mul.f32 	%f161, %f152, %f152;
	fma.rn.f32 	%f162, %f150, %f150, %f161;
	fma.rn.f32 	%f163, %f154, %f154, %f162;
	fma.rn.f32 	%f164, %f156, %f156, %f163;
	fma.rn.f32 	%f165, %f158, %f158, %f164;
	fma.rn.f32 	%f166, %f160, %f160, %f165;
	sqrt.rn.f32 	%f167, %f166;
	div.approx.f32 	%f168, %f125, %f167;
	add.f32 	%f169, %f148, %f168;
	add.s32 	%r1450, %r1450, 4;
	add.s32 	%r1091, %r1090, %r638;
	cvt.s64.s32 	%rd89, %r1091;
	ld.shared.s32 	%rd90, [%r1087+16];
	add.s64 	%rd91, %rd90, %rd89;
	shl.b64 	%rd92, %rd91, 5;
	add.s64 	%rd93, %rd1, %rd92;
	ld.global.f32 	%f170, [%rd93];
	sub.f32 	%f171, %f149, %f170;
	ld.global.f32 	%f172, [%rd93+4];
	sub.f32 	%f173, %f151, %f172;
	ld.global.f32 	%f174, [%rd93+8];
	sub.f32 	%f175, %f153, %f174;
	ld.global.f32 	%f176, [%rd93+12];
	sub.f32 	%f177, %f155, %f176;
	ld.global.f32 	%f178, [%rd93+16];
	sub.f32 	%f179, %f157, %f178;
	ld.global.f32 	%f180, [%rd93+20];
	sub.f32 	%f181, %f159, %f180;
	mul.f32 	%f182, %f173, %f173;
	fma.rn.f32 	%f183, %f171, %f171, %f182;
	fma.rn.f32 	%f184, %f175, %f175, %f183;
	fma.rn.f32 	%f185, %f177, %f177, %f184;
	fma.rn.f32 	%f186, %f179, %f179, %f185;
	fma.rn.f32 	%f187, %f181, %f181, %f186;
	sqrt.rn.f32 	%f188, %f187;
	div.approx.f32 	%f189, %f125, %f188;
	add.f32 	%f331, %f169, %f189;
	and.b32  	%r1452, %r535, -4;
	setp.ne.s32 	%p93, %r1450, %r1452;
	@%p93 bra 	$L__BB0_150;
$L__BB0_151:
	and.b32  	%r1092, %r535, 3;
	setp.eq.s32 	%p94, %r1092, 0;
	@%p94 bra 	$L__BB0_156;
	setp.eq.s32 	%p95, %r536, 1;
	@%p95 bra 	$L__BB0_154;
	mul.lo.s32 	%r1093, %r1452, %r638;
	cvt.s64.s32 	%rd94, %r1093;
	add.s32 	%r1094, %r1452, %r534;
	shl.b32 	%r1095, %r1094, 2;
	mov.u32 	%r1096, shmem;
	add.s32 	%r1097, %r1096, %r1095;
	ld.shared.s32 	%rd95, [%r1097];
	add.s64 	%rd96, %rd95, %rd94;
	shl.b64 	%rd97, %rd96, 5;
	add.s64 	%rd98, %rd1, %rd97;
	ld.global.f32 	%f191, [%rd98];
	add.s32 	%r1098, %r1093, %r638;
	cvt.s64.s32 	%rd99, %r1098;
	ld.shared.s32 	%rd100, [%r1097+4];
	add.s64 	%rd101, %rd100, %rd99;
	shl.b64 	%rd102, %rd101, 5;
	add.s64 	%rd103, %rd1, %rd102;
	ld.global.f32 	%f192, [%rd103];
	sub.f32 	%f193, %f191, %f192;
	ld.global.f32 	%f194, [%rd98+4];
	ld.global.f32 	%f195, [%rd103+4];
	sub.f32 	%f196, %f194, %f195;
	ld.global.f32 	%f197, [%rd98+8];
	ld.global.f32 	%f198, [%rd103+8];
	sub.f32 	%f199, %f197, %f198;
	ld.global.f32 	%f200, [%rd98+12];
	ld.global.f32 	%f201, [%rd103+12];
	sub.f32 	%f202, %f200, %f201;
	ld.global.f32 	%f203, [%rd98+16];
	ld.global.f32 	%f204, [%rd103+16];
	sub.f32 	%f205, %f203, %f204;
	ld.global.f32 	%f206, [%rd98+20];
	ld.global.f32 	%f207, [%rd103+20];
	sub.f32 	%f208, %f206, %f207;
	mul.f32 	%f209, %f196, %f196;
	fma.rn.f32 	%f210, %f193, %f193, %f209;
	fma.rn.f32 	%f211, %f199, %f199, %f210;
	fma.rn.f32 	%f212, %f202, %f202, %f211;
	fma.rn.f32 	%f213, %f205, %f205, %f212;
	fma.rn.f32 	%f214, %f208, %f208, %f213;
	sqrt.rn.f32 	%f215, %f214;
	mov.f32 	%f216, 0f3F800000;
	div.approx.f32 	%f217, %f216, %f215;
	add.f32 	%f218, %f331, %f217;
	add.s32 	%r1452, %r1452, 2;
	add.s32 	%r1099, %r1098, %r638;
	cvt.s64.s32 	%rd104, %r1099;
	ld.shared.s32 	%rd105, [%r1097+8];
	add.s64 	%rd106, %rd105, %rd104;
	shl.b64 	%rd107, %rd106, 5;
	add.s64 	%rd108, %rd1, %rd107;
	ld.global.f32 	%f219, [%rd108];
	sub.f32 	%f220, %f192, %f219;
	ld.global.f32 	%f221, [%rd108+4];
	sub.f32 	%f222, %f195, %f221;
	ld.global.f32 	%f223, [%rd108+8];
	sub.f32 	%f224, %f198, %f223;
	ld.global.f32 	%f225, [%rd108+12];
	sub.f32 	%f226, %f201, %f225;
	ld.global.f32 	%f227, [%rd108+16];
	sub.f32 	%f228, %f204, %f227;
	ld.global.f32 	%f229, [%rd108+20];
	sub.f32 	%f230, %f207, %f229;
	mul.f32 	%f231, %f222, %f222;
	fma.rn.f32 	%f232, %f220, %f220, %f231;
	fma.rn.f32 	%f233, %f224, %f224, %f232;
	fma.rn.f32 	%f234, %f226, %f226, %f233;
	fma.rn.f32 	%f235, %f228, %f228, %f234;
	fma.rn.f32 	%f236, %f230, %f230, %f235;
	sqrt.rn.f32 	%f237, %f236;
	div.approx.f32 	%f238, %f216, %f237;
	add.f32 	%f331, %f218, %f238;
$L__BB0_154:
	setp.eq.s32 	%p96, %r543, 0;
	@%p96 bra 	$L__BB0_156;
	mul.lo.s32 	%r1100, %r1452, %r638;
	cvt.s64.s32 	%rd109, %r1100;
	add.s32 	%r1101, %r1452, %r534;
	shl.b32 	%r1102, %r1101, 2;
	mov.u32 	%r1103, shmem;
	add.s32 	%r1104, %r1103, %r1102;
	ld.shared.s32 	%rd110, [%r1104];
	add.s64 	%rd111, %rd110, %rd109;
	shl.b64 	%rd112, %rd111, 5;
	add.s64 	%rd113, %rd1, %rd112;
	ld.global.f32 	%f239, [%rd113];
	add.s32 	%r1105, %r1100, %r638;
	cvt.s64.s32 	%rd114, %r1105;
	ld.shared.s32 	%rd115, [%r1104+4];
	add.s64 	%rd116, %rd115, %rd114;
	shl.b64 	%rd117, %rd116, 5;
	add.s64 	%rd118, %rd1, %rd117;
	ld.global.f32 	%f240, [%rd118];
	sub.f32 	%f241, %f239, %f240;
	ld.global.f32 	%f242, [%rd113+4];
	ld.global.f32 	%f243, [%rd118+4];
	sub.f32 	%f244, %f242, %f243;
	ld.global.f32 	%f245, [%rd113+8];
	ld.global.f32 	%f246, [%rd118+8];
	sub.f32 	%f247, %f245, %f246;
	ld.global.f32 	%f248, [%rd113+12];
	ld.global.f32 	%f249, [%rd118+12];
	sub.f32 	%f250, %f248, %f249;
	ld.global.f32 	%f251, [%rd113+16];
	ld.global.f32 	%f252, [%rd118+16];
	sub.f32 	%f253, %f251, %f252;
	ld.global.f32 	%f254, [%rd113+20];
	ld.global.f32 	%f255, [%rd118+20];
	sub.f32 	%f256, %f254, %f255;
	mul.f32 	%f257, %f244, %f244;
	fma.rn.f32 	%f258, %f241, %f241, %f257;
	fma.rn.f32 	%f259, %f247, %f247, %f258;
	fma.rn.f32 	%f260, %f250, %f250, %f259;
	fma.rn.f32 	%f261, %f253, %f253, %f260;
	fma.rn.f32 	%f262, %f256, %f256, %f261;
	sqrt.rn.f32 	%f263, %f262;
	mov.f32 	%f264, 0f3F800000;
	div.approx.f32 	%f265, %f264, %f263;
	add.f32 	%f331, %f331, %f265;
$L__BB0_156:
	cvt.rn.f32.s32 	%f266, %r535;
	div.approx.f32 	%f267, %f331, %f266;
	mul.f32 	%f268, %f267, 0f447A0000;
	shl.b32 	%r1106, %r1, 2;
	add.s32 	%r1107, %r532, %r1106;
	st.shared.f32 	[%r1107], %f268;
	@%p97 bra 	$L__BB0_163;
	mov.b32 	%r1453, 0;
$L__BB0_158:
	ld.param.f32 	%f316, [_Z5CycleiiiP6jointsjifff_param_6];
	cvt.u64.u32 	%rd119, %r1453;
	add.s64 	%rd120, %rd119, %rd11;
	shl.b64 	%rd121, %rd120, 5;
	add.s64 	%rd122, %rd1, %rd121;
	add.s64 	%rd13, %rd122, 28;
	ld.global.f32 	%f28, [%rd122+28];
	setp.leu.f32 	%p98, %f28, %f316;
	@%p98 bra 	$L__BB0_162;
	ld.global.u8 	%rs1, [%rd13+-4];
	setp.eq.s16 	%p99, %rs1, 0;
	@%p99 bra 	$L__BB0_162;
	mov.b32 	%r1454, %f28;
$L__BB0_161:
	mov.b32 	%f269, %r1454;
	mul.f32 	%f270, %f31, %f269;
	mov.b32 	%r1109, %f270;
	atom.relaxed.global.cas.b32 	%r611, [%rd13], %r1454, %r1109;
	setp.ne.s32 	%p100, %r1454, %r611;
	mov.u32 	%r1454, %r611;
	@%p100 bra 	$L__BB0_161;
$L__BB0_162:
	add.s32 	%r1453, %r1453, 1;
	setp.ne.s32 	%p101, %r1453, %r638;
	@%p101 bra 	$L__BB0_158;
$L__BB0_163:
	bar.sync 	0;
	@%p102 bra 	$L__BB0_204;
	setp.lt.u32 	%p103, %r639, 8;
	mov.b32 	%r1457, 0;
	@%p103 bra 	$L__BB0_183;
	mov.b32 	%r1455, 0;
$L__BB0_166:
	.pragma "nounroll";
	mad.lo.s32 	%r1112, %r1455, %r637, %r1;
	shl.b32 	%r1113, %r1112, 2;
	mov.u32 	%r1114, shmem;
	add.s32 	%r614, %r1114, %r1113;
	ld.shared.s32 	%rd123, [%r614];
	add.s64 	%rd124, %rd123, %rd11;
	shl.b64 	%rd125, %rd124, 5;
	add.s64 	%rd126, %rd1, %rd125;
	add.s64 	%rd14, %rd126, 28;
	ld.global.f32 	%f271, [%rd126+28];
	setp.geu.f32 	%p104, %f271, %f30;
	shl.b32 	%r1115, %r1455, 2;
	add.s32 	%r615, %r532, %r1115;
	@%p104 bra 	$L__BB0_168;
	ld.shared.f32 	%f272, [%r615];
	atom.global.add.f32 	%f273, [%rd14], %f272;
$L__BB0_168:
	shl.b32 	%r616, %r637, 2;
	add.s32 	%r617, %r614, %r616;
	ld.shared.s32 	%rd127, [%r617];
	add.s64 	%rd128, %rd127, %rd11;
	shl.b64 	%rd129, %rd128, 5;
	add.s64 	%rd130, %rd1, %rd129;
	add.s64 	%rd15, %rd130, 28;
	ld.global.f32 	%f274, [%rd130+28];
	setp.geu.f32 	%p105, %f274, %f30;
	@%p105 bra 	$L__BB0_170;
	ld.shared.f32 	%f275, [%r615+4];
	atom.global.add.f32 	%f276, [%rd15], %f275;
$L__BB0_170:
	add.s32 	%r618, %r617, %r616;
	ld.shared.s32 	%rd131, [%r618];
	add.s64 	%rd132, %rd131, %rd11;
	shl.b64 	%rd133, %rd132, 5;
	add.s64 	%rd134, %rd1, %rd133;
	add.s64 	%rd16, %rd134, 28;
	ld.global.f32 	%f277, [%rd134+28];
	setp.geu.f32 	%p106, %f277, %f30;
	@%p106 bra 	$L__BB0_172;
	ld.shared.f32 	%f278, [%r615+8];
	atom.global.add.f32 	%f279, [%rd16], %f278;
$L__BB0_172:
	add.s32 	%r619, %r618, %r616;
	ld.shared.s32 	%rd135, [%r619];
	add.s64 	%rd136, %rd135, %rd11;
	shl.b64 	%rd137, %rd136, 5;
	add.s64 	%rd138, %rd1, %rd137;
	add.s64 	%rd17, %rd138, 28;
	ld.global.f32 	%f280, [%rd138+28];
	setp.geu.f32 	%p107, %f280, %f30;
	@%p107 bra 	$L__BB0_174;
	ld.shared.f32 	%f281, [%r615+12];
	atom.global.add.f32 	%f282, [%rd17], %f281;
$L__BB0_174:
	add.s32 	%r620, %r619, %r616;
	ld.shared.s32 	%rd139, [%r620];
	add.s64 	%rd140, %rd139, %rd11;
	shl.b64 	%rd141, %rd140, 5;
	add.s64 	%rd142, %rd1, %rd141;
	add.s64 	%rd18, %rd142, 28;
	ld.global.f32 	%f283, [%rd142+28];
	setp.geu.f32 	%p108, %f283, %f30;
	@%p108 bra 	$L__BB0_176;
	ld.shared.f32 	%f284, [%r615+16];
	atom.global.add.f32 	%f285, [%rd18], %f284;
$L__BB0_176:
	add.s32 	%r621, %r620, %r616;
	ld.shared.s32 	%rd143, [%r621];
	add.s64 	%rd144, %rd143, %rd11;
	shl.b64 	%rd145, %rd144, 5;
	add.s64 	%rd146, %rd1, %rd145;
	add.s64 	%rd19, %rd146, 28;
	ld.global.f32 	%f286, [%rd146+28];
	setp.geu.f32 	%p109, %f286, %f30;
	@%p109 bra 	$L__BB0_178;
	ld.shared.f32 	%f287, [%r615+20];
	atom.global.add.f32 	%f288, [%rd19], %f287;
$L__BB0_178:
	add.s32 	%r622, %r621, %r616;
	ld.shared.s32 	%rd147, [%r622];
	add.s64 	%rd148, %rd147, %rd11;
	shl.b64 	%rd149, %rd148, 5;
	add.s64 	%rd150, %rd1, %rd149;
	add.s64 	%rd20, %rd150, 28;
	ld.global.f32 	%f289, [%rd150+28];
	setp.geu.f32 	%p110, %f289, %f30;
	@%p110 bra 	$L__BB0_180;
	ld.shared.f32 	%f290, [%r615+24];
	atom.global.add.f32 	%f291, [%rd20], %f290;
$L__BB0_180:
	add.s32 	%r1116, %r622, %r616;
	ld.shared.s32 	%rd151, [%r1116];
	add.s64 	%rd152, %rd151, %rd11;
	shl.b64 	%rd153, %rd152, 5;
	add.s64 	%rd154, %rd1, %rd153;
	add.s64 	%rd21, %rd154, 28;
	ld.global.f32 	%f292, [%rd154+28];
	setp.geu.f32 	%p111, %f292, %f30;
	@%p111 bra 	$L__BB0_182;
	ld.shared.f32 	%f293, [%r615+28];
	atom.global.add.f32 	%f294, [%rd21], %f293;
$L__BB0_182:
	add.s32 	%r1455, %r1455, 8;
	setp.ne.s32 	%p112, %r1455, %r544;
	mov.u32 	%r1457, %r544;
	@%p112 bra 	$L__BB0_166;
$L__BB0_183:
	setp.eq.s32 	%p113, %r537, 0;
	@%p113 bra 	$L__BB0_204;
	add.s32 	%r1117, %r537, -1;
	setp.lt.u32 	%p114, %r1117, 3;
	@%p114 bra 	$L__BB0_194;
	mad.lo.s32 	%r1118, %r1457, %r637, %r1;
	shl.b32 	%r1119, %r1118, 2;
	mov.u32 	%r1120, shmem;
	add.s32 	%r625, %r1120, %r1119;
	ld.shared.s32 	%rd155, [%r625];
	add.s64 	%rd156, %rd155, %rd11;
	shl.b64 	%rd157, %rd156, 5;
	add.s64 	%rd158, %rd1, %rd157;
	add.s64 	%rd22, %rd158, 28;
	ld.global.f32 	%f295, [%rd158+28];
	setp.geu.f32 	%p115, %f295, %f30;
	shl.b32 	%r1121, %r1457, 2;
	add.s32 	%r626, %r532, %r1121;
	@%p115 bra 	$L__BB0_187;
	ld.shared.f32 	%f296, [%r626];
	atom.global.add.f32 	%f297, [%rd22], %f296;
$L__BB0_187:
	shl.b32 	%r627, %r637, 2;
	add.s32 	%r628, %r625, %r627;
	ld.shared.s32 	%rd159, [%r628];
	add.s64 	%rd160, %rd159, %rd11;
	shl.b64 	%rd161, %rd160, 5;
	add.s64 	%rd162, %rd1, %rd161;
	add.s64 	%rd23, %rd162, 28;
	ld.global.f32 	%f298, [%rd162+28];
	setp.geu.f32 	%p116, %f298, %f30;
	@%p116 bra 	$L__BB0_189;
	ld.shared.f32 	%f299, [%r626+4];
	atom.global.add.f32 	%f300, [%rd23], %f299;
$L__BB0_189:
	add.s32 	%r629, %r628, %r627;
	ld.shared.s32 	%rd163, [%r629];
	add.s64 	%rd164, %rd163, %rd11;
	shl.b64 	%rd165, %rd164, 5;
	add.s64 	%rd166, %rd1, %rd165;
	add.s64 	%rd24, %rd166, 28;
	ld.global.f32 	%f301, [%rd166+28];
	setp.geu.f32 	%p117, %f301, %f30;
	@%p117 bra 	$L__BB0_191;
	ld.shared.f32 	%f302, [%r626+8];
	atom.global.add.f32 	%f303, [%rd24], %f302;
$L__BB0_191:
	add.s32 	%r1122, %r629, %r627;
	ld.shared.s32 	%rd167, [%r1122];
	add.s64 	%rd168, %rd167, %rd11;
	shl.b64 	%rd169, %rd168, 5;
	add.s64 	%rd170, %rd1, %rd169;
	add.s64 	%rd25, %rd170, 28;
	ld.global.f32 	%f304, [%rd170+28];
	setp.geu.f32 	%p118, %f304, %f30;
	@%p118 bra 	$L__BB0_193;
	ld.shared.f32 	%f305, [%r626+12];
	atom.global.add.f32 	%f306, [%rd25], %f305;
$L__BB0_193:
	add.s32 	%r1457, %r1457, 4;
$L__BB0_194:
	and.b32  	%r1123, %r639, 3;
	setp.eq.s32 	%p119, %r1123, 0;
	@%p119 bra 	$L__BB0_204;
	setp.eq.s32 	%p120, %r1123, 1;
	@%p120 bra 	$L__BB0_201;
	mad.lo.s32 	%r1124, %r1457, %r637, %r1;
	shl.b32 	%r1125, %r1124, 2;
	mov.u32 	%r1126, shmem;
	add.s32 	%r632, %r1126, %r1125;
	ld.shared.s32 	%rd171, [%r632];
	add.s64 	%rd172, %rd171, %rd11;
	shl.b64 	%rd173, %rd172, 5;
	add.s64 	%rd174, %rd1, %rd173;
	add.s64 	%rd26, %rd174, 28;
	ld.global.f32 	%f307, [%rd174+28];
	setp.geu.f32 	%p121, %f307, %f30;
	shl.b32 	%r1127, %r1457, 2;
	add.s32 	%r633, %r532, %r1127;
	@%p121 bra 	$L__BB0_198;
	ld.shared.f32 	%f308, [%r633];
	atom.global.add.f32 	%f309, [%rd26], %f308;
$L__BB0_198:
	shl.b32 	%r1128, %r637, 2;
	add.s32 	%r1129, %r632, %r1128;
	ld.shared.s32 	%rd175, [%r1129];
	add.s64 	%rd176, %rd175, %rd11;
	shl.b64 	%rd177, %rd176, 5;
	add.s64 	%rd178, %rd1, %rd177;
	add.s64 	%rd27, %rd178, 28;
	ld.global.f32 	%f310, [%rd178+28];
	setp.geu.f32 	%p122, %f310, %f30;
	@%p122 bra 	$L__BB0_200;
	ld.shared.f32 	%f311, [%r633+4];
	atom.global.add.f32 	%f312, [%rd27], %f311;
$L__BB0_200:
	add.s32 	%r1457, %r1457, 2;
$L__BB0_201:
	and.b32  	%r1130, %r639, 1;
	setp.eq.b32 	%p123, %r1130, 1;
	not.pred 	%p124, %p123;
	@%p124 bra 	$L__BB0_204;
	mad.lo.s32 	%r1131, %r1457, %r637, %r1;
	shl.b32 	%r1132, %r1131, 2;
	mov.u32 	%r1133, shmem;
	add.s32 	%r1134, %r1133, %r1132;
	ld.shared.s32 	%rd179, [%r1134];
	add.s64 	%rd180, %rd179, %rd11;
	shl.b64 	%rd181, %rd180, 5;
	add.s64 	%rd182, %rd1, %rd181;
	add.s64 	%rd28, %rd182, 28;
	ld.global.f32 	%f313, [%rd182+28];
	setp.geu.f32 	%p125, %f313, %f30;
	@%p125 bra 	$L__BB0_204;
	shl.b32 	%r1135, %r1457, 2;
	add.s32 	%r1136, %r532, %r1135;
	ld.shared.f32 	%f314, [%r1136];
	atom.global.add.f32 	%f315, [%rd28], %f314;
$L__BB0_204:
	bar.sync 	0;
	add.s32 	%r1416, %r1416, 1;
	setp.ne.s32 	%p126, %r1416, %r640;
	@%p126 bra 	$L__BB0_117;
$L__BB0_205:
	ret;
$L__BB0_206:
	mov.u64 	%rd183, $str;
	cvta.global.u64 	%rd184, %rd183;
	{ // callseq 0, 0
	.param .b64 param0;
	st.param.b64 	[param0], %rd184;
	.param .b64 param1;
	st.param.b64 	[param1], 0;
	.param .b32 retval0;
	call.uni (retval0), 
	vprintf, 
	(
	param0, 
	param1
	);
	ld.param.b32 	%r1137, [retval0];
	} // callseq 0
	bra.uni 	$L__BB0_205;

}
	// .globl	_ZN3cub18CUB_300001_SM_10006detail11EmptyKernelIvEEvv
.visible .entry _ZN3cub18CUB_300001_SM_10006detail11EmptyKernelIvEEvv()
{


	ret;

}


// ===== COMPILED SASS (sm_100) =====

	.target	sm_100

	.elftype	@"ET_EXEC"


//--------------------- .note.nv.tkinfo           --------------------------
	.section	.note.nv.tkinfo,"",@"SHT_NOTE"
	.sectionflags	@"SHF_NOTE_NV_TKINFO"
	.tkinfo
        /*0018*/ 	.word	0x00000002
        /*0030*/ 	.string	""
        /*0030*/ 	.string	"ptxas"
        /*0030*/ 	.string	"Cuda compilation tools, release 13.0, V13.0.88"
        /*0030*/ 	.string	"Build cuda_13.0.r13.0/compiler.36424714_0"
        /*0030*/ 	.string	"-arch sm_100 -m 64 "



//--------------------- .note.nv.cuinfo           --------------------------
	.section	.note.nv.cuinfo,"",@"SHT_NOTE"
	.sectionflags	@"SHF_NOTE_NV_CUINFO"
        /*0018*/ 	.short	0x0002
        /*001a*/ 	.short	0x0064
        /*001c*/ 	.short	0x0082
	.zero		2


//--------------------- .nv.info                  --------------------------
	.section	.nv.info,"",@"SHT_CUDA_INFO"
	.align	4


	//----- nvinfo : EIATTR_REGCOUNT
	.align		4
        /*0000*/ 	.byte	0x04, 0x2f
        /*0002*/ 	.short	(.L_54 - .L_53)
	.align		4
.L_53:
        /*0004*/ 	.word	index@(_Z5CycleiiiP6jointsjifff)
        /*0008*/ 	.word	0x00000026


	//----- nvinfo : EIATTR_FRAME_SIZE
	.align		4
.L_54:
        /*000c*/ 	.byte	0x04, 0x11
        /*000e*/ 	.short	(.L_56 - .L_55)
	.align		4
.L_55:
        /*0010*/ 	.word	index@($__internal_0_$__cuda_sm20_sqrt_rn_f32_slowpath)
        /*0014*/ 	.word	0x00000030


	//----- nvinfo : EIATTR_FRAME_SIZE
	.align		4
.L_56:
        /*0018*/ 	.byte	0x04, 0x11
        /*001a*/ 	.short	(.L_58 - .L_57)
	.align		4
.L_57:
        /*001c*/ 	.word	index@(_Z5CycleiiiP6jointsjifff)
        /*0020*/ 	.word	0x00000030


	//----- nvinfo : EIATTR_REGCOUNT
	.align		4
.L_58:
        /*0024*/ 	.byte	0x04, 0x2f
        /*0026*/ 	.short	(.L_60 - .L_59)
	.align		4
.L_59:
        /*0028*/ 	.word	index@(_ZN3cub18CUB_300001_SM_10006detail11EmptyKernelIvEEvv)
        /*002c*/ 	.word	0x00000004


	//----- nvinfo : EIATTR_FRAME_SIZE
	.align		4
.L_60:
        /*0030*/ 	.byte	0x04, 0x11
        /*0032*/ 	.short	(.L_62 - .L_61)
	.align		4
.L_61:
        /*0034*/ 	.word	index@(_ZN3cub18CUB_300001_SM_10006detail11EmptyKernelIvEEvv)
        /*0038*/ 	.word	0x00000000


	//----- nvinfo : EIATTR_MIN_STACK_SIZE
	.align		4
.L_62:
        /*003c*/ 	.byte	0x04, 0x12
        /*003e*/ 	.short	(.L_64 - .L_63)
	.align		4
.L_63:
        /*0040*/ 	.word	index@(_ZN3cub18CUB_300001_SM_10006detail11EmptyKernelIvEEvv)
        /*0044*/ 	.word	0x00000000


	//----- nvinfo : EIATTR_MIN_STACK_SIZE
	.align		4
.L_64:
        /*0048*/ 	.byte	0x04, 0x12
        /*004a*/ 	.short	(.L_66 - .L_65)
	.align		4
.L_65:
        /*004c*/ 	.word	index@(_Z5CycleiiiP6jointsjifff)
        /*0050*/ 	.word	0x00000030
.L_66:


//--------------------- .nv.compat                --------------------------
	.section	.nv.compat,"",@"SHT_CUDA_COMPAT_INFO"
	.align	4
        /*0000*/ 	.byte	0x02, 0x09, 0x00, 0x00, 0x02, 0x02, 0x01, 0x00, 0x02, 0x05, 0x05, 0x00, 0x03, 0x07, 0x01, 0x01
        /*0010*/ 	.byte	0x02, 0x03, 0x00, 0x00, 0x02, 0x06, 0x01, 0x00, 0x04, 0x0b, 0x08, 0x00, 0x01, 0x00, 0x00, 0x00
        /*0020*/ 	.byte	0x00, 0x00, 0x00, 0x00


//--------------------- .nv.info._ZN3cub18CUB_300001_SM_10006detail11EmptyKernelIvEEvv --------------------------
	.section	.nv.info._ZN3cub18CUB_300001_SM_10006detail11EmptyKernelIvEEvv,"",@"SHT_CUDA_INFO"
	.sectionflags	@""
	.align	4


	//----- nvinfo : EIATTR_CUDA_API_VERSION
	.align		4
        /*0000*/ 	.byte	0x04, 0x37
        /*0002*/ 	.short	(.L_68 - .L_67)
.L_67:
        /*0004*/ 	.word	0x00000082


	//----- nvinfo : EIATTR_SPARSE_MMA_MASK
	.align		4
.L_68:
        /*0008*/ 	.byte	0x03, 0x50
        /*000a*/ 	.short	0x0000


	//----- nvinfo : EIATTR_MAXREG_COUNT
	.align		4
        /*000c*/ 	.byte	0x03, 0x1b
        /*000e*/ 	.short	0x00ff


	//----- nvinfo : EIATTR_MERCURY_ISA_VERSION
	.align		4
        /*0010*/ 	.byte	0x03, 0x5f
        /*0012*/ 	.short	0x0101


	//----- nvinfo : EIATTR_VRC_CTA_INIT_COUNT
	.align		4
        /*0014*/ 	.byte	0x02, 0x4a
	.zero		1
	.zero		1


	//----- nvinfo : EIATTR_EXIT_INSTR_OFFSETS
	.align		4
        /*0018*/ 	.byte	0x04, 0x1c
        /*001a*/ 	.short	(.L_70 - .L_69)


	//   ....[0]....
.L_69:
        /*001c*/ 	.word	0x00000010


	//----- nvinfo : EIATTR_SW_WAR
	.align		4
.L_70:
        /*0020*/ 	.byte	0x04, 0x36
        /*0022*/ 	.short	(.L_72 - .L_71)
.L_71:
        /*0024*/ 	.word	0x00000008
.L_72:


//--------------------- .nv.info._Z5CycleiiiP6jointsjifff --------------------------
	.section	.nv.info._Z5CycleiiiP6jointsjifff,"",@"SHT_CUDA_INFO"
	.sectionflags	@""
	.align	4


	//----- nvinfo : EIATTR_CUDA_API_VERSION
	.align		4
        /*0000*/ 	.byte	0x04, 0x37
        /*0002*/ 	.short	(.L_74 - .L_73)
.L_73:
        /*0004*/ 	.word	0x00000082


	//----- nvinfo : EIATTR_KPARAM_INFO
	.align		4
.L_74:
        /*0008*/ 	.byte	0x04, 0x17
        /*000a*/ 	.short	(.L_76 - .L_75)
.L_75:
        /*000c*/ 	.word	0x00000000
        /*0010*/ 	.short	0x0008
        /*0012*/ 	.short	0x0028
        /*0014*/ 	.byte	0x00, 0xf0, 0x11, 0x00


	//----- nvinfo : EIATTR_KPARAM_INFO
	.align		4
.L_76:
        /*0018*/ 	.byte	0x04, 0x17
        /*001a*/ 	.short	(.L_78 - .L_77)
.L_77:
        /*001c*/ 	.word	0x00000000
        /*0020*/ 	.short	0x0007
        /*0022*/ 	.short	0x0024
        /*0024*/ 	.byte	0x00, 0xf0, 0x11, 0x00


	//----- nvinfo : EIATTR_KPARAM_INFO
	.align		4
.L_78:
        /*0028*/ 	.byte	0x04, 0x17
        /*002a*/ 	.short	(.L_80 - .L_79)
.L_79:
        /*002c*/ 	.word	0x00000000
        /*0030*/ 	.short	0x0006
        /*0032*/ 	.short	0x0020
        /*0034*/ 	.byte	0x00, 0xf0, 0x11, 0x00


	//----- nvinfo : EIATTR_KPARAM_INFO
	.align		4
.L_80:
        /*0038*/ 	.byte	0x04, 0x17
        /*003a*/ 	.short	(.L_82 - .L_81)
.L_81:
        /*003c*/ 	.word	0x00000000
        /*0040*/ 	.short	0x0005
        /*0042*/ 	.short	0x001c
        /*0044*/ 	.byte	0x00, 0xf0, 0x11, 0x00


	//----- nvinfo : EIATTR_KPARAM_INFO
	.align		4
.L_82:
        /*0048*/ 	.byte	0x04, 0x17
        /*004a*/ 	.short	(.L_84 - .L_83)
.L_83:
        /*004c*/ 	.word	0x00000000
        /*0050*/ 	.short	0x0004
        /*0052*/ 	.short	0x0018
        /*0054*/ 	.byte	0x00, 0xf0, 0x11, 0x00


	//----- nvinfo : EIATTR_KPARAM_INFO
	.align		4
.L_84:
        /*0058*/ 	.byte	0x04, 0x17
        /*005a*/ 	.short	(.L_86 - .L_85)
.L_85:
        /*005c*/ 	.word	0x00000000
        /*0060*/ 	.short	0x0003
        /*0062*/ 	.short	0x0010
        /*0064*/ 	.byte	0x00, 0xf5, 0x21, 0x00


	//----- nvinfo : EIATTR_KPARAM_INFO
	.align		4
.L_86:
        /*0068*/ 	.byte	0x04, 0x17
        /*006a*/ 	.short	(.L_88 - .L_87)
.L_87:
        /*006c*/ 	.word	0x00000000
        /*0070*/ 	.short	0x0002
        /*0072*/ 	.short	0x0008
        /*0074*/ 	.byte	0x00, 0xf0, 0x11, 0x00


	//----- nvinfo : EIATTR_KPARAM_INFO
	.align		4
.L_88:
        /*0078*/ 	.byte	0x04, 0x17
        /*007a*/ 	.short	(.L_90 - .L_89)
.L_89:
        /*007c*/ 	.word	0x00000000
        /*0080*/ 	.short	0x0001
        /*0082*/ 	.short	0x0004
        /*0084*/ 	.byte	0x00, 0xf0, 0x11, 0x00


	//----- nvinfo : EIATTR_KPARAM_INFO
	.align		4
.L_90:
        /*0088*/ 	.byte	0x04, 0x17
        /*008a*/ 	.short	(.L_92 - .L_91)
.L_91:
        /*008c*/ 	.word	0x00000000
        /*0090*/ 	.short	0x0000
        /*0092*/ 	.short	0x0000
        /*0094*/ 	.byte	0x00, 0xf0, 0x11, 0x00


	//----- nvinfo : EIATTR_SPARSE_MMA_MASK
	.align		4
.L_92:
        /*0098*/ 	.byte	0x03, 0x50
        /*009a*/ 	.short	0x0000


	//----- nvinfo : EIATTR_MAXREG_COUNT
	.align		4
        /*009c*/ 	.byte	0x03, 0x1b
        /*009e*/ 	.short	0x00ff


	//----- nvinfo : EIATTR_NUM_BARRIERS
	.align		4
        /*00a0*/ 	.byte	0x02, 0x4c
        /*00a2*/ 	.byte	0x01
	.zero		1


	//----- nvinfo : EIATTR_EXTERNS
	.align		4
        /*00a4*/ 	.byte	0x04, 0x0f
        /*00a6*/ 	.short	(.L_94 - .L_93)


	//   ....[0]....
	.align		4
.L_93:
        /*00a8*/ 	.word	index@(vprintf)


	//----- nvinfo : EIATTR_MERCURY_ISA_VERSION
	.align		4
.L_94:
        /*00ac*/ 	.byte	0x03, 0x5f
        /*00ae*/ 	.short	0x0101


	//----- nvinfo : EIATTR_VRC_CTA_INIT_COUNT
	.align		4
        /*00b0*/ 	.byte	0x02, 0x4a
	.zero		1
	.zero		1


	//----- nvinfo : EIATTR_SYSCALL_OFFSETS
	.align		4
        /*00b4*/ 	.byte	0x04, 0x46
        /*00b6*/ 	.short	(.L_96 - .L_95)


	//   ....[0]....
.L_95:
        /*00b8*/ 	.word	0x00003360


	//----- nvinfo : EIATTR_EXIT_INSTR_OFFSETS
	.align		4
.L_96:
        /*00bc*/ 	.byte	0x04, 0x1c
        /*00be*/ 	.short	(.L_98 - .L_97)


	//   ....[0]....
.L_97:
        /*00c0*/ 	.word	0x00002640


	//   ....[1]....
        /*00c4*/ 	.word	0x00003370


	//   ....[2]....
        /*00c8*/ 	.word	0x000064f0


	//----- nvinfo : EIATTR_CRS_STACK_SIZE
	.align		4
.L_98:
        /*00cc*/ 	.byte	0x04, 0x1e
        /*00ce*/ 	.short	(.L_100 - .L_99)
.L_99:
        /*00d0*/ 	.word	0x00000000


	//----- nvinfo : EIATTR_CBANK_PARAM_SIZE
	.align		4
.L_100:
        /*00d4*/ 	.byte	0x03, 0x19
        /*00d6*/ 	.short	0x002c


	//----- nvinfo : EIATTR_PARAM_CBANK
	.align		4
        /*00d8*/ 	.byte	0x04, 0x0a
        /*00da*/ 	.short	(.L_102 - .L_101)
	.align		4
.L_101:
        /*00dc*/ 	.word	index@(.nv.constant0._Z5CycleiiiP6jointsjifff)
        /*00e0*/ 	.short	0x0380
        /*00e2*/ 	.short	0x002c


	//----- nvinfo : EIATTR_SW_WAR
	.align		4
.L_102:
        /*00e4*/ 	.byte	0x04, 0x36
        /*00e6*/ 	.short	(.L_104 - .L_103)
.L_103:
        /*00e8*/ 	.word	0x00000008
.L_104:


//--------------------- .nv.callgraph             --------------------------
	.section	.nv.callgraph,"",@"SHT_CUDA_CALLGRAPH"
	.align	4
	.sectionentsize	8
	.align		4
        /*0000*/ 	.word	0x00000000
	.align		4
        /*0004*/ 	.word	0xffffffff
	.align		4
        /*0008*/ 	.word	index@(_Z5CycleiiiP6jointsjifff)
	.align		4
        /*000c*/ 	.word	index@(vprintf)
	.align		4
        /*0010*/ 	.word	0x00000000
	.align		4
        /*0014*/ 	.word	0xfffffffe
	.align		4
        /*0018*/ 	.word	0x00000000
	.align		4
        /*001c*/ 	.word	0xfffffffd
	.align		4
        /*0020*/ 	.word	0x00000000
	.align		4
        /*0024*/ 	.word	0xfffffffc


//--------------------- .nv.constant4             --------------------------
	.section	.nv.constant4,"a",@progbits
	.align	8
	.align		8
.nv.constant4:
        /*0000*/ 	.dword	precalc_xorwow_matrix
	.align		8
        /*0008*/ 	.dword	precalc_xorwow_offset_matrix
	.align		8
        /*0010*/ 	.dword	mrg32k3aM1
	.align		8
        /*0018*/ 	.dword	mrg32k3aM2
	.align		8
        /*0020*/ 	.dword	mrg32k3aM1SubSeq
	.align		8
        /*0028*/ 	.dword	mrg32k3aM2SubSeq
	.align		8
        /*0030*/ 	.dword	mrg32k3aM1Seq
	.align		8
        /*0038*/ 	.dword	mrg32k3aM2Seq
	.align		8
        /*0040*/ 	.dword	_ZN34_INTERNAL_6e7ce872_4_k_cu_751d03c94cuda3std3__45__cpo5beginE
	.align		8
        /*0048*/ 	.dword	_ZN34_INTERNAL_6e7ce872_4_k_cu_751d03c94cuda3std3__45__cpo3endE
	.align		8
        /*0050*/ 	.dword	_ZN34_INTERNAL_6e7ce872_4_k_cu_751d03c94cuda3std3__45__cpo6cbeginE
	.align		8
        /*0058*/ 	.dword	_ZN34_INTERNAL_6e7ce872_4_k_cu_751d03c94cuda3std3__45__cpo4cendE
	.align		8
        /*0060*/ 	.dword	_ZN34_INTERNAL_6e7ce872_4_k_cu_751d03c94cuda3std3__45__cpo6rbeginE
	.align		8
        /*0068*/ 	.dword	_ZN34_INTERNAL_6e7ce872_4_k_cu_751d03c94cuda3std3__45__cpo4rendE
	.align		8
        /*0070*/ 	.dword	_ZN34_INTERNAL_6e7ce872_4_k_cu_751d03c94cuda3std3__45__cpo7crbeginE
	.align		8
        /*0078*/ 	.dword	_ZN34_INTERNAL_6e7ce872_4_k_cu_751d03c94cuda3std3__45__cpo5crendE
	.align		8
        /*0080*/ 	.dword	_ZN34_INTERNAL_6e7ce872_4_k_cu_751d03c94cuda3std3__436_GLOBAL__N__6e7ce872_4_k_cu_751d03c96ignoreE
	.align		8
        /*0088*/ 	.dword	_ZN34_INTERNAL_6e7ce872_4_k_cu_751d03c94cuda3std3__419piecewise_constructE
	.align		8
        /*0090*/ 	.dword	_ZN34_INTERNAL_6e7ce872_4_k_cu_751d03c94cuda3std3__48in_placeE
	.align		8
        /*0098*/ 	.dword	_ZN34_INTERNAL_6e7ce872_4_k_cu_751d03c94cuda3std3__420unreachable_sentinelE
	.align		8
        /*00a0*/ 	.dword	_ZN34_INTERNAL_6e7ce872_4_k_cu_751d03c94cuda3std3__47nulloptE
	.align		8
        /*00a8*/ 	.dword	_ZN34_INTERNAL_6e7ce872_4_k_cu_751d03c94cuda3std3__48unexpectE
	.align		8
        /*00b0*/ 	.dword	_ZN34_INTERNAL_6e7ce872_4_k_cu_751d03c94cuda3std6ranges3__45__cpo4swapE
	.align		8
        /*00b8*/ 	.dword	_ZN34_INTERNAL_6e7ce872_4_k_cu_751d03c94cuda3std6ranges3__45__cpo9iter_moveE
	.align		8
        /*00c0*/ 	.dword	_ZN34_INTERNAL_6e7ce872_4_k_cu_751d03c94cuda3std6ranges3__45__cpo5beginE
	.align		8
        /*00c8*/ 	.dword	_ZN34_INTERNAL_6e7ce872_4_k_cu_751d03c94cuda3std6ranges3__45__cpo3endE
	.align		8
        /*00d0*/ 	.dword	_ZN34_INTERNAL_6e7ce872_4_k_cu_751d03c94cuda3std6ranges3__45__cpo6cbeginE
	.align		8
        /*00d8*/ 	.dword	_ZN34_INTERNAL_6e7ce872_4_k_cu_751d03c94cuda3std6ranges3__45__cpo4cendE
	.align		8
        /*00e0*/ 	.dword	_ZN34_INTERNAL_6e7ce872_4_k_cu_751d03c94cuda3std6ranges3__45__cpo7advanceE
	.align		8
        /*00e8*/ 	.dword	_ZN34_INTERNAL_6e7ce872_4_k_cu_751d03c94cuda3std6ranges3__45__cpo9iter_swapE
	.align		8
        /*00f0*/ 	.dword	_ZN34_INTERNAL_6e7ce872_4_k_cu_751d03c94cuda3std6ranges3__45__cpo4nextE
	.align		8
        /*00f8*/ 	.dword	_ZN34_INTERNAL_6e7ce872_4_k_cu_751d03c94cuda3std6ranges3__45__cpo4prevE
	.align		8
        /*0100*/ 	.dword	_ZN34_INTERNAL_6e7ce872_4_k_cu_751d03c94cuda3std6ranges3__45__cpo4dataE
	.align		8
        /*0108*/ 	.dword	_ZN34_INTERNAL_6e7ce872_4_k_cu_751d03c94cuda3std6ranges3__45__cpo5cdataE
	.align		8
        /*0110*/ 	.dword	_ZN34_INTERNAL_6e7ce872_4_k_cu_751d03c94cuda3std6ranges3__45__cpo4sizeE
	.align		8
        /*0118*/ 	.dword	_ZN34_INTERNAL_6e7ce872_4_k_cu_751d03c94cuda3std6ranges3__45__cpo5ssizeE
	.align		8
        /*0120*/ 	.dword	_ZN34_INTERNAL_6e7ce872_4_k_cu_751d03c94cuda3std6ranges3__45__cpo8distanceE
	.align		8
        /*0128*/ 	.dword	_ZN34_INTERNAL_6e7ce872_4_k_cu_751d03c96thrust24THRUST_300001_SM_1000_NS8cuda_cub3parE
	.align		8
        /*0130*/ 	.dword	_ZN34_INTERNAL_6e7ce872_4_k_cu_751d03c96thrust24THRUST_300001_SM_1000_NS8cuda_cub10par_nosyncE
	.align		8
        /*0138*/ 	.dword	_ZN34_INTERNAL_6e7ce872_4_k_cu_751d03c96thrust24THRUST_300001_SM_1000_NS6system6detail10sequential3seqE
	.align		8
        /*0140*/ 	.dword	_ZN34_INTERNAL_6e7ce872_4_k_cu_751d03c96thrust24THRUST_300001_SM_1000_NS12placeholders2_1E
	.align		8
        /*0148*/ 	.dword	_ZN34_INTERNAL_6e7ce872_4_k_cu_751d03c96thrust24THRUST_300001_SM_1000_NS12placeholders2_2E
	.align		8
        /*0150*/ 	.dword	_ZN34_INTERNAL_6e7ce872_4_k_cu_751d03c96thrust24THRUST_300001_SM_1000_NS12placeholders2_3E
	.align		8
        /*0158*/ 	.dword	_ZN34_INTERNAL_6e7ce872_4_k_cu_751d03c96thrust24THRUST_300001_SM_1000_NS12placeholders2_4E
	.align		8
        /*0160*/ 	.dword	_ZN34_INTERNAL_6e7ce872_4_k_cu_751d03c96thrust24THRUST_300001_SM_1000_NS12placeholders2_5E
	.align		8
        /*0168*/ 	.dword	_ZN34_INTERNAL_6e7ce872_4_k_cu_751d03c96thrust24THRUST_300001_SM_1000_NS12placeholders2_6E
	.align		8
        /*0170*/ 	.dword	_ZN34_INTERNAL_6e7ce872_4_k_cu_751d03c96thrust24THRUST_300001_SM_1000_NS12placeholders2_7E
	.align		8
        /*0178*/ 	.dword	_ZN34_INTERNAL_6e7ce872_4_k_cu_751d03c96thrust24THRUST_300001_SM_1000_NS12placeholders2_8E
	.align		8
        /*0180*/ 	.dword	_ZN34_INTERNAL_6e7ce872_4_k_cu_751d03c96thrust24THRUST_300001_SM_1000_NS12placeholders2_9E
	.align		8
        /*0188*/ 	.dword	_ZN34_INTERNAL_6e7ce872_4_k_cu_751d03c96thrust24THRUST_300001_SM_1000_NS12placeholders3_10E
	.align		8
        /*0190*/ 	.dword	_ZN34_INTERNAL_6e7ce872_4_k_cu_751d03c96thrust24THRUST_300001_SM_1000_NS3seqE
	.align		8
        /*0198*/ 	.dword	$str
	.align		8
        /*01a0*/ 	.dword	vprintf


//--------------------- .nv.constant3             --------------------------
	.section	.nv.constant3,"a",@progbits
	.align	8
.nv.constant3:
	.type		__cr_lgamma_table,@object
	.size		__cr_lgamma_table,(.L_8 - __cr_lgamma_table)
__cr_lgamma_table:
        /*0000*/ 	.byte	0x00, 0x00, 0x00, 0x00, 0x00, 0x00, 0x00, 0x00, 0x00, 0x00, 0x00, 0x00, 0x00, 0x00, 0x00, 0x00
        /*0010*/ 	.byte	0xef, 0x39, 0xfa, 0xfe, 0x42, 0x2e, 0xe6, 0x3f, 0x02, 0x20, 0x2a, 0xfa, 0x0b, 0xab, 0xfc, 0x3f
        /*0020*/ 	.byte	0xf9, 0x2c, 0x92, 0x7c, 0xa7, 0x6c, 0x09, 0x40, 0xc9, 0x79, 0x44, 0x3c, 0x64, 0x26, 0x13, 0x40
        /*0030*/ 	.byte	0xca, 0x01, 0xcf, 0x3a, 0x27, 0x51, 0x1a, 0x40, 0x30, 0xcc, 0x2d, 0xf3, 0xe1, 0x0c, 0x21, 0x40
        /*0040*/ 	.byte	0x0d, 0xb7, 0xfc, 0x82, 0x8e, 0x35, 0x25, 0x40
.L_8:


//--------------------- .text._ZN3cub18CUB_300001_SM_10006detail11EmptyKernelIvEEvv --------------------------
	.section	.text._ZN3cub18CUB_300001_SM_10006detail11EmptyKernelIvEEvv,"ax",@progbits
	.align	128
        .global         _ZN3cub18CUB_300001_SM_10006detail11EmptyKernelIvEEvv
        .type           _ZN3cub18CUB_300001_SM_10006detail11EmptyKernelIvEEvv,@function
        .size           _ZN3cub18CUB_300001_SM_10006detail11EmptyKernelIvEEvv,(.L_x_100 - _ZN3cub18CUB_300001_SM_10006detail11EmptyKernelIvEEvv)
        .other          _ZN3cub18CUB_300001_SM_10006detail11EmptyKernelIvEEvv,@"STO_CUDA_ENTRY STV_DEFAULT"
_ZN3cub18CUB_300001_SM_10006detail11EmptyKernelIvEEvv:
.text._ZN3cub18CUB_300001_SM_10006detail11EmptyKernelIvEEvv:
[----:B------:R-:W-:Y:S01]  /*0000*/  LDC R1, c[0x0][0x37c] ;  /* 0x0000df00ff017b82 */ /* 0x000fe20000000800 */
[----:B------:R-:W-:Y:S05]  /*0010*/  EXIT ;  /* 0x000000000000794d */ /* 0x000fea0003800000 */
.L_x_0:
[----:B------:R-:W-:-:S00]  /*0020*/  BRA `(.L_x_0) ;  /* 0xfffffffc00fc7947 */ /* 0x000fc0000383ffff */
[----:B------:R-:W-:-:S00]  /*0030*/  NOP ;  /* 0x0000000000007918 */ /* 0x000fc00000000000 */
        /* <DEDUP_REMOVED lines=12> */
.L_x_100:


//--------------------- .text._Z5CycleiiiP6jointsjifff --------------------------
	.section	.text._Z5CycleiiiP6jointsjifff,"ax",@progbits
	.align	128
        .global         _Z5CycleiiiP6jointsjifff
        .type           _Z5CycleiiiP6jointsjifff,@function
        .size           _Z5CycleiiiP6jointsjifff,(.L_x_99 - _Z5CycleiiiP6jointsjifff)
        .other          _Z5CycleiiiP6jointsjifff,@"STO_CUDA_ENTRY STV_DEFAULT"
_Z5CycleiiiP6jointsjifff:
.text._Z5CycleiiiP6jointsjifff:
[----:B------:R-:W0:Y:S02]  /*0000*/  LDC R1, c[0x0][0x37c] ;  /* 0x0000df00ff017b82 */ /* 0x000e240000000800 */
[----:B0-----:R-:W-:Y:S01]  /*0010*/  VIADD R1, R1, 0xffffffd0 ;  /* 0xffffffd001017836 */ /* 0x001fe20000000000 */
[----:B------:R-:W0:Y:S01]  /*0020*/  LDCU.64 UR36, c[0x0][0x358] ;  /* 0x00006b00ff2477ac */ /* 0x000e220008000a00 */
[----:B------:R-:W-:Y:S01]  /*0030*/  CS2R R2, SR_CLOCKLO ;  /* 0x0000000000027805 */ /* 0x000fe20000015000 */
[----:B------:R-:W1:Y:S05]  /*0040*/  S2R R10, SR_TID.X ;  /* 0x00000000000a7919 */ /* 0x000e6a0000002100 */
[----:B------:R-:W-:Y:S01]  /*0050*/  LOP3.LUT R0, R2, 0xaad26b49, RZ, 0x3c, !PT ;  /* 0xaad26b4902007812 */ /* 0x000fe200078e3cff */
[----:B------:R-:W-:Y:S01]  /*0060*/  BSSY.RECONVERGENT B0, `(.L_x_1) ;  /* 0x0000257000007945 */ /* 0x000fe20003800200 */
[----:B------:R-:W-:-:S03]  /*0070*/  LOP3.LUT R2, R3, 0xf7dcefdd, RZ, 0x3c, !PT ;  /* 0xf7dcefdd03027812 */ /* 0x000fc600078e3cff */
[----:B------:R-:W-:Y:S02]  /*0080*/  IMAD R0, R0, 0x4182bed5, RZ ;  /* 0x4182bed500007824 */ /* 0x000fe400078e02ff */
[----:B------:R-:W-:Y:S02]  /*0090*/  IMAD R9, R2, -0x658354e5, RZ ;  /* 0x9a7cab1b02097824 */ /* 0x000fe400078e02ff */
[C---:B------:R-:W-:Y:S01]  /*00a0*/  VIADD R3, R0.reuse, 0x75bcd15 ;  /* 0x075bcd1500037836 */ /* 0x040fe20000000000 */
[C---:B------:R-:W-:Y:S01]  /*00b0*/  LOP3.LUT R4, R0.reuse, 0x159a55e5, RZ, 0x3c, !PT ;  /* 0x159a55e500047812 */ /* 0x040fe200078e3cff */
[C---:B------:R-:W-:Y:S01]  /*00c0*/  VIADD R7, R0.reuse, 0x583f19 ;  /* 0x00583f1900077836 */ /* 0x040fe20000000000 */
[----:B------:R-:W-:Y:S01]  /*00d0*/  IADD3 R2, PT, PT, R0, 0x64f0c9, R9 ;  /* 0x0064f0c900027810 */ /* 0x000fe20007ffe009 */
[C---:B------:R-:W-:Y:S01]  /*00e0*/  VIADD R5, R9.reuse, 0x1f123bb5 ;  /* 0x1f123bb509057836 */ /* 0x040fe20000000000 */
[----:B------:R-:W-:-:S03]  /*00f0*/  LOP3.LUT R6, R9, 0x5491333, RZ, 0x3c, !PT ;  /* 0x0549133309067812 */ /* 0x000fc600078e3cff */
[----:B------:R2:W-:Y:S04]  /*0100*/  STL.64 [R1], R2 ;  /* 0x0000000201007387 */ /* 0x0005e80000100a00 */
[----:B------:R2:W-:Y:S04]  /*0110*/  STL.64 [R1+0x8], R4 ;  /* 0x0000080401007387 */ /* 0x0005e80000100a00 */
[----:B------:R2:W-:Y:S01]  /*0120*/  STL.64 [R1+0x10], R6 ;  /* 0x0000100601007387 */ /* 0x0005e20000100a00 */
[----:B-1----:R-:W-:-:S13]  /*0130*/  ISETP.NE.AND P0, PT, R10, RZ, PT ;  /* 0x000000ff0a00720c */ /* 0x002fda0003f05270 */
[----:B0-2---:R-:W-:Y:S05]  /*0140*/  @!P0 BRA `(.L_x_2) ;  /* 0x0000002400208947 */ /* 0x005fea0003800000 */
[----:B------:R-:W-:Y:S02]  /*0150*/  IMAD.MOV.U32 R8, RZ, RZ, R10 ;  /* 0x000000ffff087224 */ /* 0x000fe400078e000a */
[----:B------:R-:W-:Y:S02]  /*0160*/  IMAD.MOV.U32 R9, RZ, RZ, RZ ;  /* 0x000000ffff097224 */ /* 0x000fe400078e00ff */
[----:B------:R-:W-:-:S07]  /*0170*/  IMAD.MOV.U32 R11, RZ, RZ, RZ ;  /* 0x000000ffff0b7224 */ /* 0x000fce00078e00ff */
.L_x_11:
[----:B------:R-:W-:Y:S01]  /*0180*/  LOP3.LUT R22, R8, 0x3, RZ, 0xc0, !PT ;  /* 0x0000000308167812 */ /* 0x000fe200078ec0ff */
[----:B------:R-:W-:Y:S03]  /*0190*/  BSSY.RECONVERGENT B1, `(.L_x_3) ;  /* 0x000023d000017945 */ /* 0x000fe60003800200 */
[----:B------:R-:W-:-:S04]  /*01a0*/  ISETP.NE.U32.AND P0, PT, R22, RZ, PT ;  /* 0x000000ff1600720c */ /* 0x000fc80003f05070 */
[----:B------:R-:W-:-:S13]  /*01b0*/  ISETP.NE.AND.EX P0, PT, RZ, RZ, PT, P0 ;  /* 0x000000ffff00720c */ /* 0x000fda0003f05300 */
[----:B0-----:R-:W-:Y:S05]  /*01c0*/  @!P0 BRA `(.L_x_4) ;  /* 0x0000002000e48947 */ /* 0x001fea0003800000 */
[----:B------:R-:W0:Y:S01]  /*01d0*/  LDC.64 R6, c[0x4][RZ] ;  /* 0x01000000ff067b82 */ /* 0x000e220000000a00 */
[----:B------:R-:W-:Y:S01]  /*01e0*/  IMAD.MOV.U32 R0, RZ, RZ, RZ ;  /* 0x000000ffff007224 */ /* 0x000fe200078e00ff */
[----:B------:R-:W-:Y:S01]  /*01f0*/  CS2R R2, SRZ ;  /* 0x0000000000027805 */ /* 0x000fe2000001ff00 */
[----:B------:R-:W-:Y:S01]  /*0200*/  IMAD.MOV.U32 R14, RZ, RZ, RZ ;  /* 0x000000ffff0e7224 */ /* 0x000fe200078e00ff */
[----:B------:R-:W-:Y:S01]  /*0210*/  CS2R R4, SRZ ;  /* 0x0000000000047805 */ /* 0x000fe2000001ff00 */
[----:B0-----:R-:W-:-:S07]  /*0220*/  IMAD.WIDE.U32 R6, R11, 0xc80, R6 ;  /* 0x00000c800b067825 */ /* 0x001fce00078e0006 */
.L_x_6:
[----:B------:R-:W-:-:S06]  /*0230*/  IMAD R15, R14, 0x4, R1 ;  /* 0x000000040e0f7824 */ /* 0x000fcc00078e0201 */
[----:B------:R-:W5:Y:S01]  /*0240*/  LDL R15, [R15+0x4] ;  /* 0x000004000f0f7983 */ /* 0x000f620000100800 */
[----:B------:R-:W-:Y:S01]  /*0250*/  IMAD.SHL.U32 R16, R14, 0x20, RZ ;  /* 0x000000200e107824 */ /* 0x000fe200078e00ff */
[----:B------:R-:W-:-:S06]  /*0260*/  UMOV UR4, URZ ;  /* 0x000000ff00047c82 */ /* 0x000fcc0008000000 */
.L_x_5:
[----:B-----5:R-:W-:Y:S01]  /*0270*/  SHF.R.U32.HI R26, RZ, UR4, R15 ;  /* 0x00000004ff1a7c19 */ /* 0x020fe2000801160f */
[----:B------:R-:W-:-:S03]  /*0280*/  VIADD R12, R16, UR4 ;  /* 0x00000004100c7c36 */ /* 0x000fc60008000000 */
[----:B------:R-:W-:-:S04]  /*0290*/  LOP3.LUT R13, R26, 0x1, RZ, 0xc0, !PT ;  /* 0x000000011a0d7812 */ /* 0x000fc800078ec0ff */
[----:B------:R-:W-:Y:S01]  /*02a0*/  ISETP.NE.U32.AND P0, PT, R13, 0x1, PT ;  /* 0x000000010d00780c */ /* 0x000fe20003f05070 */
[----:B------:R-:W-:-:S03]  /*02b0*/  IMAD R13, R12, 0x5, RZ ;  /* 0x000000050c0d7824 */ /* 0x000fc600078e02ff */
[----:B------:R-:W-:Y:S01]  /*02c0*/  R2P PR, R26, 0x7e ;  /* 0x0000007e1a007804 */ /* 0x000fe20000000000 */
[----:B------:R-:W-:-:S08]  /*02d0*/  IMAD.WIDE.U32 R12, R13, 0x4, R6 ;  /* 0x000000040d0c7825 */ /* 0x000fd000078e0006 */
[----:B------:R-:W2:Y:S04]  /*02e0*/  @!P0 LDG.E R17, desc[UR36][R12.64] ;  /* 0x000000240c118981 */ /* 0x000ea8000c1e1900 */
[----:B------:R-:W3:Y:S04]  /*02f0*/  @!P0 LDG.E R18, desc[UR36][R12.64+0x10] ;  /* 0x000010240c128981 */ /* 0x000ee8000c1e1900 */
[----:B------:R-:W4:Y:S04]  /*0300*/  @P1 LDG.E R19, desc[UR36][R12.64+0x14] ;  /* 0x000014240c131981 */ /* 0x000f28000c1e1900 */
[----:B------:R-:W4:Y:S04]  /*0310*/  @P2 LDG.E R21, desc[UR36][R12.64+0x28] ;  /* 0x000028240c152981 */ /* 0x000f28000c1e1900 */
[----:B------:R-:W4:Y:S04]  /*0320*/  @P1 LDG.E R20, desc[UR36][R12.64+0x24] ;  /* 0x000024240c141981 */ /* 0x000f28000c1e1900 */
[----:B------:R-:W4:Y:S04]  /*0330*/  @P2 LDG.E R24, desc[UR36][R12.64+0x38] ;  /* 0x000038240c182981 */ /* 0x000f28000c1e1900 */
[----:B------:R-:W4:Y:S04]  /*0340*/  @P3 LDG.E R23, desc[UR36][R12.64+0x3c] ;  /* 0x00003c240c173981 */ /* 0x000f28000c1e1900 */
[----:B------:R-:W4:Y:S01]  /*0350*/  @P4 LDG.E R25, desc[UR36][R12.64+0x50] ;  /* 0x000050240c194981 */ /* 0x000f22000c1e1900 */
[----:B--2---:R-:W-:-:S03]  /*0360*/  @!P0 LOP3.LUT R0, R0, R17, RZ, 0x3c, !PT ;  /* 0x0000001100008212 */ /* 0x004fc600078e3cff */
[----:B------:R-:W2:Y:S01]  /*0370*/  @!P0 LDG.E R17, desc[UR36][R12.64+0x4] ;  /* 0x000004240c118981 */ /* 0x000ea2000c1e1900 */
[----:B---3--:R-:W-:-:S03]  /*0380*/  @!P0 LOP3.LUT R3, R3, R18, RZ, 0x3c, !PT ;  /* 0x0000001203038212 */ /* 0x008fc600078e3cff */
[----:B------:R-:W3:Y:S01]  /*0390*/  @!P0 LDG.E R18, desc[UR36][R12.64+0x8] ;  /* 0x000008240c128981 */ /* 0x000ee2000c1e1900 */
[----:B----4-:R-:W-:-:S03]  /*03a0*/  @P1 LOP3.LUT R0, R0, R19, RZ, 0x3c, !PT ;  /* 0x0000001300001212 */ /* 0x010fc600078e3cff */
[----:B------:R-:W4:Y:S01]  /*03b0*/  @!P0 LDG.E R19, desc[UR36][R12.64+0xc] ;  /* 0x00000c240c138981 */ /* 0x000f22000c1e1900 */
[----:B------:R-:W-:-:S03]  /*03c0*/  @P2 LOP3.LUT R0, R0, R21, RZ, 0x3c, !PT ;  /* 0x0000001500002212 */ /* 0x000fc600078e3cff */
[----:B------:R-:W4:Y:S01]  /*03d0*/  @P1 LDG.E R21, desc[UR36][R12.64+0x18] ;  /* 0x000018240c151981 */ /* 0x000f22000c1e1900 */
[----:B------:R-:W-:-:S03]  /*03e0*/  @P1 LOP3.LUT R3, R3, R20, RZ, 0x3c, !PT ;  /* 0x0000001403031212 */ /* 0x000fc600078e3cff */
[----:B------:R-:W4:Y:S01]  /*03f0*/  @P2 LDG.E R20, desc[UR36][R12.64+0x30] ;  /* 0x000030240c142981 */ /* 0x000f22000c1e1900 */
[----:B--2---:R-:W-:-:S03]  /*0400*/  @!P0 LOP3.LUT R4, R4, R17, RZ, 0x3c, !PT ;  /* 0x0000001104048212 */ /* 0x004fc600078e3cff */
[----:B------:R-:W2:Y:S01]  /*0410*/  @P1 LDG.E R17, desc[UR36][R12.64+0x20] ;  /* 0x000020240c111981 */ /* 0x000ea2000c1e1900 */
[----:B---3--:R-:W-:-:S03]  /*0420*/  @!P0 LOP3.LUT R5, R5, R18, RZ, 0x3c, !PT ;  /* 0x0000001205058212 */ /* 0x008fc600078e3cff */
[----:B------:R-:W3:Y:S01]  /*0430*/  @P1 LDG.E R18, desc[UR36][R12.64+0x1c] ;  /* 0x00001c240c121981 */ /* 0x000ee2000c1e1900 */
[----:B----4-:R-:W-:-:S03]  /*0440*/  @!P0 LOP3.LUT R2, R2, R19, RZ, 0x3c, !PT ;  /* 0x0000001302028212 */ /* 0x010fc600078e3cff */
[----:B------:R-:W4:Y:S01]  /*0450*/  @P2 LDG.E R19, desc[UR36][R12.64+0x2c] ;  /* 0x00002c240c132981 */ /* 0x000f22000c1e1900 */
[----:B------:R-:W-:-:S03]  /*0460*/  @P1 LOP3.LUT R4, R4, R21, RZ, 0x3c, !PT ;  /* 0x0000001504041212 */ /* 0x000fc600078e3cff */
[----:B------:R-:W4:Y:S01]  /*0470*/  @P2 LDG.E R21, desc[UR36][R12.64+0x34] ;  /* 0x000034240c152981 */ /* 0x000f22000c1e1900 */
[----:B------:R-:W-:-:S03]  /*0480*/  @P2 LOP3.LUT R3, R3, R24, RZ, 0x3c, !PT ;  /* 0x0000001803032212 */ /* 0x000fc600078e3cff */
[----:B------:R-:W4:Y:S01]  /*0490*/  @P3 LDG.E R24, desc[UR36][R12.64+0x4c] ;  /* 0x00004c240c183981 */ /* 0x000f22000c1e1900 */
[----:B------:R-:W-:-:S03]  /*04a0*/  @P3 LOP3.LUT R0, R0, R23, RZ, 0x3c, !PT ;  /* 0x0000001700003212 */ /* 0x000fc600078e3cff */
[----:B------:R-:W4:Y:S01]  /*04b0*/  @P5 LDG.E R23, desc[UR36][R12.64+0x64] ;  /* 0x000064240c175981 */ /* 0x000f22000c1e1900 */
[----:B--2---:R-:W-:-:S03]  /*04c0*/  @P1 LOP3.LUT R2, R2, R17, RZ, 0x3c, !PT ;  /* 0x0000001102021212 */ /* 0x004fc600078e3cff */
[----:B------:R-:W2:Y:S01]  /*04d0*/  @P3 LDG.E R17, desc[UR36][R12.64+0x40] ;  /* 0x000040240c113981 */ /* 0x000ea2000c1e1900 */
[----:B---3--:R-:W-:-:S03]  /*04e0*/  @P1 LOP3.LUT R5, R5, R18, RZ, 0x3c, !PT ;  /* 0x0000001205051212 */ /* 0x008fc600078e3cff */
[----:B------:R-:W3:Y:S01]  /*04f0*/  @P3 LDG.E R18, desc[UR36][R12.64+0x44] ;  /* 0x000044240c123981 */ /* 0x000ee2000c1e1900 */
[----:B------:R-:W-:-:S03]  /*0500*/  @P2 LOP3.LUT R5, R5, R20, RZ, 0x3c, !PT ;  /* 0x0000001405052212 */ /* 0x000fc600078e3cff */
[----:B------:R-:W3:Y:S01]  /*0510*/  @P4 LDG.E R20, desc[UR36][R12.64+0x58] ;  /* 0x000058240c144981 */ /* 0x000ee2000c1e1900 */
[----:B----4-:R-:W-:Y:S02]  /*0520*/  @P2 LOP3.LUT R4, R4, R19, RZ, 0x3c, !PT ;  /* 0x0000001304042212 */ /* 0x010fe400078e3cff */
[----:B------:R-:W-:Y:S01]  /*0530*/  @P2 LOP3.LUT R2, R2, R21, RZ, 0x3c, !PT ;  /* 0x0000001502022212 */ /* 0x000fe200078e3cff */
[----:B------:R-:W4:Y:S04]  /*0540*/  @P3 LDG.E R19, desc[UR36][R12.64+0x48] ;  /* 0x000048240c133981 */ /* 0x000f28000c1e1900 */
[----:B------:R-:W4:Y:S01]  /*0550*/  @P4 LDG.E R21, desc[UR36][R12.64+0x54] ;  /* 0x000054240c154981 */ /* 0x000f22000c1e1900 */
[----:B------:R-:W-:Y:S02]  /*0560*/  @P4 LOP3.LUT R0, R0, R25, RZ, 0x3c, !PT ;  /* 0x0000001900004212 */ /* 0x000fe400078e3cff */
[----:B------:R-:W-:-:S02]  /*0570*/  @P3 LOP3.LUT R3, R3, R24, RZ, 0x3c, !PT ;  /* 0x0000001803033212 */ /* 0x000fc400078e3cff */
        /* <DEDUP_REMOVED lines=9> */
[----:B----4-:R-:W-:-:S03]  /*0610*/  @P3 LOP3.LUT R2, R2, R19, RZ, 0x3c, !PT ;  /* 0x0000001302023212 */ /* 0x010fc600078e3cff */
[----:B------:R-:W4:Y:S01]  /*0620*/  @P5 LDG.E R19, desc[UR36][R12.64+0x68] ;  /* 0x000068240c135981 */ /* 0x000f22000c1e1900 */
[----:B------:R-:W-:-:S03]  /*0630*/  @P4 LOP3.LUT R4, R4, R21, RZ, 0x3c, !PT ;  /* 0x0000001504044212 */ /* 0x000fc600078e3cff */
[----:B------:R-:W4:Y:S01]  /*0640*/  @P5 LDG.E R21, desc[UR36][R12.64+0x70] ;  /* 0x000070240c155981 */ /* 0x000f22000c1e1900 */
[----:B------:R-:W-:Y:S02]  /*0650*/  LOP3.LUT P0, RZ, R26, 0x80, RZ, 0xc0, !PT ;  /* 0x000000801aff7812 */ /* 0x000fe4000780c0ff */
[----:B------:R-:W-:Y:S02]  /*0660*/  @P4 LOP3.LUT R3, R3, R24, RZ, 0x3c, !PT ;  /* 0x0000001803034212 */ /* 0x000fe400078e3cff */
[----:B------:R-:W-:Y:S02]  /*0670*/  @P6 LOP3.LUT R0, R0, R23, RZ, 0x3c, !PT ;  /* 0x0000001700006212 */ /* 0x000fe400078e3cff */
[----:B------:R-:W4:Y:S07]  /*0680*/  @P6 LDG.E R23, desc[UR36][R12.64+0x7c] ;  /* 0x00007c240c176981 */ /* 0x000f2e000c1e1900 */
[----:B------:R-:W4:Y:S04]  /*0690*/  @P0 LDG.E R25, desc[UR36][R12.64+0x8c] ;  /* 0x00008c240c190981 */ /* 0x000f28000c1e1900 */
[----:B------:R-:W4:Y:S04]  /*06a0*/  @P0 LDG.E R24, desc[UR36][R12.64+0x94] ;  /* 0x000094240c180981 */ /* 0x000f28000c1e1900 */
        /* <DEDUP_REMOVED lines=11> */
[----:B------:R-:W-:Y:S02]  /*0760*/  @P6 LOP3.LUT R4, R4, R23, RZ, 0x3c, !PT ;  /* 0x0000001704046212 */ /* 0x000fe400078e3cff */
[----:B------:R-:W-:Y:S02]  /*0770*/  @P0 LOP3.LUT R0, R0, R25, RZ, 0x3c, !PT ;  /* 0x0000001900000212 */ /* 0x000fe400078e3cff */
[----:B--2---:R-:W-:Y:S02]  /*0780*/  @P6 LOP3.LUT R2, R2, R17, RZ, 0x3c, !PT ;  /* 0x0000001102026212 */ /* 0x004fe400078e3cff */
[----:B---3--:R-:W-:Y:S02]  /*0790*/  @P6 LOP3.LUT R5, R5, R18, RZ, 0x3c, !PT ;  /* 0x0000001205056212 */ /* 0x008fe400078e3cff */
[----:B------:R-:W-:Y:S02]  /*07a0*/  @P6 LOP3.LUT R3, R3, R20, RZ, 0x3c, !PT ;  /* 0x0000001403036212 */ /* 0x000fe400078e3cff */
[----:B------:R-:W-:-:S02]  /*07b0*/  @P0 LOP3.LUT R5, R5, R24, RZ, 0x3c, !PT ;  /* 0x0000001805050212 */ /* 0x000fc400078e3cff */
[----:B----4-:R-:W-:Y:S02]  /*07c0*/  @P0 LOP3.LUT R4, R4, R19, RZ, 0x3c, !PT ;  /* 0x0000001304040212 */ /* 0x010fe400078e3cff */
[----:B------:R-:W-:Y:S02]  /*07d0*/  @P0 LOP3.LUT R3, R3, R28, RZ, 0x3c, !PT ;  /* 0x0000001c03030212 */ /* 0x000fe400078e3cff */
[----:B------:R-:W-:Y:S02]  /*07e0*/  @P0 LOP3.LUT R2, R2, R21, RZ, 0x3c, !PT ;  /* 0x0000001502020212 */ /* 0x000fe400078e3cff */
[----:B------:R-:W-:-:S13]  /*07f0*/  R2P PR, R26.B1, 0x7f ;  /* 0x0000007f1a007804 */ /* 0x000fda0000001000 */
[----:B------:R-:W2:Y:S04]  /*0800*/  @P0 LDG.E R17, desc[UR36][R12.64+0xa0] ;  /* 0x0000a0240c110981 */ /* 0x000ea8000c1e1900 */
[----:B------:R-:W3:Y:S04]  /*0810*/  @P0 LDG.E R18, desc[UR36][R12.64+0xa8] ;  /* 0x0000a8240c120981 */ /* 0x000ee8000c1e1900 */
[----:B------:R-:W4:Y:S04]  /*0820*/  @P1 LDG.E R21, desc[UR36][R12.64+0xb4] ;  /* 0x0000b4240c151981 */ /* 0x000f28000c1e1900 */
[----:B------:R-:W4:Y:S04]  /*0830*/  @P0 LDG.E R19, desc[UR36][R12.64+0xa4] ;  /* 0x0000a4240c130981 */ /* 0x000f28000c1e1900 */
[----:B------:R-:W4:Y:S04]  /*0840*/  @P2 LDG.E R23, desc[UR36][R12.64+0xc8] ;  /* 0x0000c8240c172981 */ /* 0x000f28000c1e1900 */
[----:B------:R-:W4:Y:S04]  /*0850*/  @P3 LDG.E R25, desc[UR36][R12.64+0xdc] ;  /* 0x0000dc240c193981 */ /* 0x000f28000c1e1900 */
[----:B------:R-:W4:Y:S04]  /*0860*/  @P0 LDG.E R20, desc[UR36][R12.64+0xb0] ;  /* 0x0000b0240c140981 */ /* 0x000f28000c1e1900 */
[----:B------:R-:W4:Y:S04]  /*0870*/  @P4 LDG.E R27, desc[UR36][R12.64+0xf0] ;  /* 0x0000f0240c1b4981 */ /* 0x000f28000c1e1900 */
[----:B------:R-:W4:Y:S01]  /*0880*/  @P1 LDG.E R24, desc[UR36][R12.64+0xc4] ;  /* 0x0000c4240c181981 */ /* 0x000f22000c1e1900 */
[----:B--2---:R-:W-:-:S03]  /*0890*/  @P0 LOP3.LUT R0, R0, R17, RZ, 0x3c, !PT ;  /* 0x0000001100000212 */ /* 0x004fc600078e3cff */
[----:B------:R-:W2:Y:S01]  /*08a0*/  @P0 LDG.E R17, desc[UR36][R12.64+0xac] ;  /* 0x0000ac240c110981 */ /* 0x000ea2000c1e1900 */
[----:B---3--:R-:W-:-:S03]  /*08b0*/  @P0 LOP3.LUT R5, R5, R18, RZ, 0x3c, !PT ;  /* 0x0000001205050212 */ /* 0x008fc600078e3cff */
[----:B------:R-:W3:Y:S01]  /*08c0*/  @P1 LDG.E R18, desc[UR36][R12.64+0xbc] ;  /* 0x0000bc240c121981 */ /* 0x000ee2000c1e1900 */
[----:B----4-:R-:W-:-:S03]  /*08d0*/  @P1 LOP3.LUT R0, R0, R21, RZ, 0x3c, !PT ;  /* 0x0000001500001212 */ /* 0x010fc600078e3cff */
[----:B------:R-:W4:Y:S01]  /*08e0*/  @P1 LDG.E R21, desc[UR36][R12.64+0xc0] ;  /* 0x0000c0240c151981 */ /* 0x000f22000c1e1900 */
[----:B------:R-:W-:-:S03]  /*08f0*/  @P0 LOP3.LUT R4, R4, R19, RZ, 0x3c, !PT ;  /* 0x0000001304040212 */ /* 0x000fc600078e3cff */
[----:B------:R-:W4:Y:S01]  /*0900*/  @P1 LDG.E R19, desc[UR36][R12.64+0xb8] ;  /* 0x0000b8240c131981 */ /* 0x000f22000c1e1900 */
[----:B------:R-:W-:-:S03]  /*0910*/  @P2 LOP3.LUT R0, R0, R23, RZ, 0x3c, !PT ;  /* 0x0000001700002212 */ /* 0x000fc600078e3cff */
[----:B------:R-:W4:Y:S01]  /*0920*/  @P5 LDG.E R23, desc[UR36][R12.64+0x104] ;  /* 0x000104240c175981 */ /* 0x000f22000c1e1900 */
[----:B------:R-:W-:-:S03]  /*0930*/  @P3 LOP3.LUT R0, R0, R25, RZ, 0x3c, !PT ;  /* 0x0000001900003212 */ /* 0x000fc600078e3cff */
[----:B------:R-:W4:Y:S01]  /*0940*/  @P6 LDG.E R25, desc[UR36][R12.64+0x118] ;  /* 0x000118240c196981 */ /* 0x000f22000c1e1900 */
[----:B------:R-:W-:-:S03]  /*0950*/  @P0 LOP3.LUT R3, R3, R20, RZ, 0x3c, !PT ;  /* 0x0000001403030212 */ /* 0x000fc600078e3cff */
[----:B------:R-:W4:Y:S01]  /*0960*/  @P2 LDG.E R20, desc[UR36][R12.64+0xd8] ;  /* 0x0000d8240c142981 */ /* 0x000f22000c1e1900 */
[----:B------:R-:W-:Y:S02]  /*0970*/  @P4 LOP3.LUT R0, R0, R27, RZ, 0x3c, !PT ;  /* 0x0000001b00004212 */ /* 0x000fe400078e3cff */
[----:B------:R-:W-:Y:S02]  /*0980*/  @P1 LOP3.LUT R3, R3, R24, RZ, 0x3c, !PT ;  /* 0x0000001803031212 */ /* 0x000fe400078e3cff */
        /* <DEDUP_REMOVED lines=11> */
[----:B------:R-:W-:-:S03]  /*0a40*/  LOP3.LUT P0, RZ, R26, 0x8000, RZ, 0xc0, !PT ;  /* 0x000080001aff7812 */ /* 0x000fc6000780c0ff */
[----:B------:R-:W4:Y:S01]  /*0a50*/  @P3 LDG.E R26, desc[UR36][R12.64+0xec] ;  /* 0x0000ec240c1a3981 */ /* 0x000f22000c1e1900 */
[----:B------:R-:W-:-:S03]  /*0a60*/  @P2 LOP3.LUT R3, R3, R20, RZ, 0x3c, !PT ;  /* 0x0000001403032212 */ /* 0x000fc600078e3cff */
[----:B------:R-:W4:Y:S01]  /*0a70*/  @P4 LDG.E R20, desc[UR36][R12.64+0x100] ;  /* 0x000100240c144981 */ /* 0x000f22000c1e1900 */
[----:B--2---:R-:W-:-:S05]  /*0a80*/  @P2 LOP3.LUT R4, R4, R17, RZ, 0x3c, !PT ;  /* 0x0000001104042212 */ /* 0x004fca00078e3cff */
[----:B------:R-:W2:Y:S01]  /*0a90*/  @P0 LDG.E R28, desc[UR36][R12.64+0x13c] ;  /* 0x00013c240c1c0981 */ /* 0x000ea2000c1e1900 */
[----:B---3--:R-:W-:-:S03]  /*0aa0*/  @P2 LOP3.LUT R5, R5, R18, RZ, 0x3c, !PT ;  /* 0x0000001205052212 */ /* 0x008fc600078e3cff */
[----:B------:R-:W3:Y:S04]  /*0ab0*/  @P4 LDG.E R17, desc[UR36][R12.64+0xf4] ;  /* 0x0000f4240c114981 */ /* 0x000ee8000c1e1900 */
[----:B------:R-:W2:Y:S01]  /*0ac0*/  @P4 LDG.E R18, desc[UR36][R12.64+0xf8] ;  /* 0x0000f8240c124981 */ /* 0x000ea2000c1e1900 */
[----:B------:R-:W-:Y:S02]  /*0ad0*/  @P3 LOP3.LUT R5, R5, R24, RZ, 0x3c, !PT ;  /* 0x0000001805053212 */ /* 0x000fe400078e3cff */
[----:B----4-:R-:W-:Y:S01]  /*0ae0*/  @P2 LOP3.LUT R2, R2, R19, RZ, 0x3c, !PT ;  /* 0x0000001302022212 */ /* 0x010fe200078e3cff */
[----:B------:R-:W4:Y:S01]  /*0af0*/  @P5 LDG.E R24, desc[UR36][R12.64+0x10c] ;  /* 0x00010c240c185981 */ /* 0x000f22000c1e1900 */
[----:B------:R-:W-:-:S03]  /*0b00*/  @P3 LOP3.LUT R4, R4, R21, RZ, 0x3c, !PT ;  /* 0x0000001504043212 */ /* 0x000fc600078e3cff */
[----:B------:R-:W4:Y:S01]  /*0b10*/  @P4 LDG.E R19, desc[UR36][R12.64+0xfc] ;  /* 0x0000fc240c134981 */ /* 0x000f22000c1e1900 */
[----:B------:R-:W-:-:S03]  /*0b20*/  @P3 LOP3.LUT R2, R2, R23, RZ, 0x3c, !PT ;  /* 0x0000001702023212 */ /* 0x000fc600078e3cff */
[----:B------:R-:W4:Y:S04]  /*0b30*/  @P5 LDG.E R21, desc[UR36][R12.64+0x108] ;  /* 0x000108240c155981 */ /* 0x000f28000c1e1900 */
[----:B------:R-:W4:Y:S01]  /*0b40*/  @P5 LDG.E R23, desc[UR36][R12.64+0x110] ;  /* 0x000110240c175981 */ /* 0x000f22000c1e1900 */
[----:B------:R-:W-:Y:S02]  /*0b50*/  @P3 LOP3.LUT R3, R3, R26, RZ, 0x3c, !PT ;  /* 0x0000001a03033212 */ /* 0x000fe400078e3cff */
[----:B------:R-:W-:Y:S01]  /*0b60*/  @P6 LOP3.LUT R0, R0, R25, RZ, 0x3c, !PT ;  /* 0x0000001900006212 */ /* 0x000fe200078e3cff */
[----:B------:R-:W4:Y:S01]  /*0b70*/  @P0 LDG.E R26, desc[UR36][R12.64+0x134] ;  /* 0x000134240c1a0981 */ /* 0x000f22000c1e1900 */
[----:B------:R-:W-:-:S03]  /*0b80*/  @P4 LOP3.LUT R3, R3, R20, RZ, 0x3c, !PT ;  /* 0x0000001403034212 */ /* 0x000fc600078e3cff */
[----:B------:R-:W4:Y:S04]  /*0b90*/  @P6 LDG.E R20, desc[UR36][R12.64+0x120] ;  /* 0x000120240c146981 */ /* 0x000f28000c1e1900 */
[----:B------:R-:W4:Y:S01]  /*0ba0*/  @P0 LDG.E R25, desc[UR36][R12.64+0x12c] ;  /* 0x00012c240c190981 */ /* 0x000f22000c1e1900 */
[----:B---3--:R-:W-:-:S03]  /*0bb0*/  @P4 LOP3.LUT R4, R4, R17, RZ, 0x3c, !PT ;  /* 0x0000001104044212 */ /* 0x008fc600078e3cff */
[----:B------:R-:W3:Y:S01]  /*0bc0*/  @P6 LDG.E R17, desc[UR36][R12.64+0x11c] ;  /* 0x00011c240c116981 */ /* 0x000ee2000c1e1900 */
[----:B--2---:R-:W-:-:S03]  /*0bd0*/  @P4 LOP3.LUT R5, R5, R18, RZ, 0x3c, !PT ;  /* 0x0000001205054212 */ /* 0x004fc600078e3cff */
[----:B------:R-:W2:Y:S01]  /*0be0*/  @P5 LDG.E R18, desc[UR36][R12.64+0x114] ;  /* 0x000114240c125981 */ /* 0x000ea2000c1e1900 */
        /* <DEDUP_REMOVED lines=8> */
[----:B------:R-:W-:-:S04]  /*0c70*/  UIADD3 UR4, UPT, UPT, UR4, 0x10, URZ ;  /* 0x0000001004047890 */ /* 0x000fc8000fffe0ff */
[----:B------:R-:W-:Y:S01]  /*0c80*/  UISETP.NE.AND UP0, UPT, UR4, 0x20, UPT ;  /* 0x000000200400788c */ /* 0x000fe2000bf05270 */
[----:B------:R-:W-:Y:S02]  /*0c90*/  @P6 LOP3.LUT R5, R5, R20, RZ, 0x3c, !PT ;  /* 0x0000001405056212 */ /* 0x000fe400078e3cff */
[----:B------:R-:W-:Y:S02]  /*0ca0*/  @P0 LOP3.LUT R0, R0, R25, RZ, 0x3c, !PT ;  /* 0x0000001900000212 */ /* 0x000fe400078e3cff */
[----:B------:R-:W-:Y:S02]  /*0cb0*/  @P0 LOP3.LUT R5, R5, R26, RZ, 0x3c, !PT ;  /* 0x0000001a05050212 */ /* 0x000fe400078e3cff */
[----:B---3--:R-:W-:Y:S02]  /*0cc0*/  @P6 LOP3.LUT R4, R4, R17, RZ, 0x3c, !PT ;  /* 0x0000001104046212 */ /* 0x008fe400078e3cff */
[----:B--2---:R-:W-:-:S04]  /*0cd0*/  @P5 LOP3.LUT R3, R3, R18, RZ, 0x3c, !PT ;  /* 0x0000001203035212 */ /* 0x004fc800078e3cff */
[----:B----4-:R-:W-:Y:S02]  /*0ce0*/  @P6 LOP3.LUT R3, R3, R24, RZ, 0x3c, !PT ;  /* 0x0000001803036212 */ /* 0x010fe400078e3cff */
[----:B------:R-:W-:Y:S02]  /*0cf0*/  @P6 LOP3.LUT R2, R2, R19, RZ, 0x3c, !PT ;  /* 0x0000001302026212 */ /* 0x000fe400078e3cff */
[----:B------:R-:W-:Y:S02]  /*0d00*/  @P0 LOP3.LUT R3, R3, R28, RZ, 0x3c, !PT ;  /* 0x0000001c03030212 */ /* 0x000fe400078e3cff */
[----:B------:R-:W-:Y:S02]  /*0d10*/  @P0 LOP3.LUT R4, R4, R21, RZ, 0x3c, !PT ;  /* 0x0000001504040212 */ /* 0x000fe400078e3cff */
[----:B------:R-:W-:Y:S01]  /*0d20*/  @P0 LOP3.LUT R2, R2, R23, RZ, 0x3c, !PT ;  /* 0x0000001702020212 */ /* 0x000fe200078e3cff */
[----:B------:R-:W-:Y:S06]  /*0d30*/  BRA.U UP0, `(.L_x_5) ;  /* 0xfffffff5004c7547 */ /* 0x000fec000b83ffff */
[----:B------:R-:W-:-:S05]  /*0d40*/  VIADD R14, R14, 0x1 ;  /* 0x000000010e0e7836 */ /* 0x000fca0000000000 */
[----:B------:R-:W-:-:S13]  /*0d50*/  ISETP.NE.AND P0, PT, R14, 0x5, PT ;  /* 0x000000050e00780c */ /* 0x000fda0003f05270 */
[----:B------:R-:W-:Y:S05]  /*0d60*/  @P0 BRA `(.L_x_6) ;  /* 0xfffffff400300947 */ /* 0x000fea000383ffff */
[----:B------:R0:W-:Y:S01]  /*0d70*/  STL.64 [R1+0x8], R4 ;  /* 0x0000080401007387 */ /* 0x0001e20000100a00 */
[----:B------:R-:W-:-:S03]  /*0d80*/  ISETP.NE.U32.AND P0, PT, R22, 0x1, PT ;  /* 0x000000011600780c */ /* 0x000fc60003f05070 */
[----:B------:R0:W-:Y:S01]  /*0d90*/  STL.64 [R1+0x10], R2 ;  /* 0x0000100201007387 */ /* 0x0001e20000100a00 */
[----:B------:R-:W-:-:S03]  /*0da0*/  ISETP.NE.AND.EX P0, PT, RZ, RZ, PT, P0 ;  /* 0x000000ffff00720c */ /* 0x000fc60003f05300 */
[----:B------:R0:W-:Y:S10]  /*0db0*/  STL [R1+0x4], R0 ;  /* 0x0000040001007387 */ /* 0x0001f40000100800 */
[----:B0-----:R-:W-:Y:S05]  /*0dc0*/  @!P0 BRA `(.L_x_4) ;  /* 0x0000001400e48947 */ /* 0x001fea0003800000 */
[----:B------:R-:W-:Y:S01]  /*0dd0*/  IMAD.MOV.U32 R0, RZ, RZ, RZ ;  /* 0x000000ffff007224 */ /* 0x000fe200078e00ff */
[----:B------:R-:W-:Y:S01]  /*0de0*/  CS2R R2, SRZ ;  /* 0x0000000000027805 */ /* 0x000fe2000001ff00 */
[----:B------:R-:W-:Y:S01]  /*0df0*/  IMAD.MOV.U32 R14, RZ, RZ, RZ ;  /* 0x000000ffff0e7224 */ /* 0x000fe200078e00ff */
[----:B------:R-:W-:-:S07]  /*0e00*/  CS2R R4, SRZ ;  /* 0x0000000000047805 */ /* 0x000fce000001ff00 */
.L_x_8:
[----:B------:R-:W-:-:S06]  /*0e10*/  IMAD R15, R14, 0x4, R1 ;  /* 0x000000040e0f7824 */ /* 0x000fcc00078e0201 */
[----:B------:R-:W5:Y:S01]  /*0e20*/  LDL R15, [R15+0x4] ;  /* 0x000004000f0f7983 */ /* 0x000f620000100800 */
[----:B------:R-:W-:Y:S01]  /*0e30*/  IMAD.SHL.U32 R16, R14, 0x20, RZ ;  /* 0x000000200e107824 */ /* 0x000fe200078e00ff */
[----:B------:R-:W-:-:S06]  /*0e40*/  UMOV UR4, URZ ;  /* 0x000000ff00047c82 */ /* 0x000fcc0008000000 */
.L_x_7:
        /* <DEDUP_REMOVED lines=181> */
[----:B0-----:R-:W-:Y:S05]  /*19a0*/  @P0 BRA `(.L_x_4) ;  /* 0x0000000800ec0947 */ /* 0x001fea0003800000 */
[----:B------:R-:W-:Y:S01]  /*19b0*/  IMAD.MOV.U32 R0, RZ, RZ, RZ ;  /* 0x000000ffff007224 */ /* 0x000fe200078e00ff */
[----:B------:R-:W-:Y:S01]  /*19c0*/  CS2R R2, SRZ ;  /* 0x0000000000027805 */ /* 0x000fe2000001ff00 */
[----:B------:R-:W-:Y:S01]  /*19d0*/  IMAD.MOV.U32 R14, RZ, RZ, RZ ;  /* 0x000000ffff0e7224 */ /* 0x000fe200078e00ff */
[----:B------:R-:W-:-:S07]  /*19e0*/  CS2R R4, SRZ ;  /* 0x0000000000047805 */ /* 0x000fce000001ff00 */
.L_x_10:
[----:B------:R-:W-:-:S06]  /*19f0*/  IMAD R15, R14, 0x4, R1 ;  /* 0x000000040e0f7824 */ /* 0x000fcc00078e0201 */
[----:B------:R-:W5:Y:S01]  /*1a00*/  LDL R15, [R15+0x4] ;  /* 0x000004000f0f7983 */ /* 0x000f620000100800 */
[----:B------:R-:W-:Y:S01]  /*1a10*/  IMAD.SHL.U32 R16, R14, 0x20, RZ ;  /* 0x000000200e107824 */ /* 0x000fe200078e00ff */
[----:B------:R-:W-:-:S06]  /*1a20*/  UMOV UR4, URZ ;  /* 0x000000ff00047c82 */ /* 0x000fcc0008000000 */
.L_x_9:
        /* <DEDUP_REMOVED lines=8> */
[----:B------:R-:W3:Y:S04]  /*1ab0*/  @P1 LDG.E R19, desc[UR36][R12.64+0x14] ;  /* 0x000014240c131981 */ /* 0x000ee8000c1e1900 */
[----:B------:R-:W4:Y:S04]  /*1ac0*/  @!P0 LDG.E R18, desc[UR36][R12.64+0x10] ;  /* 0x000010240c128981 */ /* 0x000f28000c1e1900 */
        /* <DEDUP_REMOVED lines=8> */
[----:B---3--:R-:W-:-:S03]  /*1b50*/  @P1 LOP3.LUT R0, R0, R19, RZ, 0x3c, !PT ;  /* 0x0000001300001212 */ /* 0x008fc600078e3cff */
[----:B------:R-:W3:Y:S01]  /*1b60*/  @!P0 LDG.E R19, desc[UR36][R12.64+0xc] ;  /* 0x00000c240c138981 */ /* 0x000ee2000c1e1900 */
[----:B----4-:R-:W-:-:S03]  /*1b70*/  @!P0 LOP3.LUT R3, R3, R18, RZ, 0x3c, !PT ;  /* 0x0000001203038212 */ /* 0x010fc600078e3cff */
[----:B------:R-:W4:Y:S01]  /*1b80*/  @!P0 LDG.E R18, desc[UR36][R12.64+0x8] ;  /* 0x000008240c128981 */ /* 0x000f22000c1e1900 */
        /* <DEDUP_REMOVED lines=38> */
[----:B------:R-:W-:Y:S02]  /*1df0*/  LOP3.LUT P0, RZ, R24, 0x80, RZ, 0xc0, !PT ;  /* 0x0000008018ff7812 */ /* 0x000fe4000780c0ff */
[----:B------:R-:W-:-:S04]  /*1e00*/  @P5 LOP3.LUT R0, R0, R27, RZ, 0x3c, !PT ;  /* 0x0000001b00005212 */ /* 0x000fc800078e3cff */
[----:B------:R-:W-:-:S07]  /*1e10*/  @P6 LOP3.LUT R0, R0, R25, RZ, 0x3c, !PT ;  /* 0x0000001900006212 */ /* 0x000fce00078e3cff */
        /* <DEDUP_REMOVED lines=17> */
[----:B--2---:R-:W-:Y:S02]  /*1f30*/  @P6 LOP3.LUT R4, R4, R17, RZ, 0x3c, !PT ;  /* 0x0000001104046212 */ /* 0x004fe400078e3cff */
[----:B---3--:R-:W-:Y:S02]  /*1f40*/  @P6 LOP3.LUT R2, R2, R19, RZ, 0x3c, !PT ;  /* 0x0000001302026212 */ /* 0x008fe400078e3cff */
[----:B----4-:R-:W-:Y:S02]  /*1f50*/  @P6 LOP3.LUT R5, R5, R18, RZ, 0x3c, !PT ;  /* 0x0000001205056212 */ /* 0x010fe400078e3cff */
[----:B------:R-:W-:Y:S02]  /*1f60*/  @P0 LOP3.LUT R4, R4, R21, RZ, 0x3c, !PT ;  /* 0x0000001504040212 */ /* 0x000fe400078e3cff */
[----:B------:R-:W-:-:S02]  /*1f70*/  @P6 LOP3.LUT R3, R3, R20, RZ, 0x3c, !PT ;  /* 0x0000001403036212 */ /* 0x000fc400078e3cff */
[----:B------:R-:W-:Y:S02]  /*1f80*/  @P0 LOP3.LUT R2, R2, R23, RZ, 0x3c, !PT ;  /* 0x0000001702020212 */ /* 0x000fe400078e3cff */
        /* <DEDUP_REMOVED lines=32> */
[----:B------:R-:W-:Y:S02]  /*2190*/  LOP3.LUT P0, RZ, R24, 0x8000, RZ, 0xc0, !PT ;  /* 0x0000800018ff7812 */ /* 0x000fe4000780c0ff */
[----:B----4-:R-:W-:Y:S01]  /*21a0*/  @P1 LOP3.LUT R4, R4, R21, RZ, 0x3c, !PT ;  /* 0x0000001504041212 */ /* 0x010fe200078e3cff */
[----:B------:R-:W4:Y:S04]  /*21b0*/  @P2 LDG.E R24, desc[UR36][R12.64+0xd8] ;  /* 0x0000d8240c182981 */ /* 0x000f28000c1e1900 */
[----:B------:R-:W4:Y:S01]  /*21c0*/  @P3 LDG.E R21, desc[UR36][R12.64+0xe0] ;  /* 0x0000e0240c153981 */ /* 0x000f22000c1e1900 */
[----:B------:R-:W-:-:S03]  /*21d0*/  @P1 LOP3.LUT R3, R3, R18, RZ, 0x3c, !PT ;  /* 0x0000001203031212 */ /* 0x000fc600078e3cff */
[----:B------:R-:W4:Y:S01]  /*21e0*/  @P3 LDG.E R18, desc[UR36][R12.64+0xec] ;  /* 0x0000ec240c123981 */ /* 0x000f22000c1e1900 */
[----:B------:R-:W-:Y:S02]  /*21f0*/  @P5 LOP3.LUT R0, R0, R27, RZ, 0x3c, !PT ;  /* 0x0000001b00005212 */ /* 0x000fe400078e3cff */
[----:B------:R-:W-:Y:S01]  /*2200*/  @P2 LOP3.LUT R5, R5, R20, RZ, 0x3c, !PT ;  /* 0x0000001405052212 */ /* 0x000fe200078e3cff */
[----:B------:R-:W4:Y:S04]  /*2210*/  @P0 LDG.E R26, desc[UR36][R12.64+0x13c] ;  /* 0x00013c240c1a0981 */ /* 0x000f28000c1e1900 */
[----:B------:R-:W4:Y:S01]  /*2220*/  @P4 LDG.E R20, desc[UR36][R12.64+0xf8] ;  /* 0x0000f8240c144981 */ /* 0x000f22000c1e1900 */
[----:B------:R-:W-:Y:S02]  /*2230*/  @P6 LOP3.LUT R0, R0, R25, RZ, 0x3c, !PT ;  /* 0x0000001900006212 */ /* 0x000fe400078e3cff */
[----:B------:R-:W-:Y:S01]  /*2240*/  @P3 LOP3.LUT R5, R5, R22, RZ, 0x3c, !PT ;  /* 0x0000001605053212 */ /* 0x000fe200078e3cff */
        /* <DEDUP_REMOVED lines=30> */
[----:B------:R-:W-:Y:S01]  /*2430*/  UIADD3 UR4, UPT, UPT, UR4, 0x10, URZ ;  /* 0x0000001004047890 */ /* 0x000fe2000fffe0ff */
[----:B------:R-:W-:-:S03]  /*2440*/  @P5 LOP3.LUT R3, R3, R18, RZ, 0x3c, !PT ;  /* 0x0000001203035212 */ /* 0x000fc600078e3cff */
[----:B------:R-:W-:Y:S01]  /*2450*/  UISETP.NE.AND UP0, UPT, UR4, 0x20, UPT ;  /* 0x000000200400788c */ /* 0x000fe2000bf05270 */
[----:B------:R-:W-:-:S04]  /*2460*/  @P6 LOP3.LUT R5, R5, R20, RZ, 0x3c, !PT ;  /* 0x0000001405056212 */ /* 0x000fc800078e3cff */
[----:B------:R-:W-:Y:S02]  /*2470*/  @P0 LOP3.LUT R5, R5, R22, RZ, 0x3c, !PT ;  /* 0x0000001605050212 */ /* 0x000fe400078e3cff */
[----:B--2---:R-:W-:Y:S02]  /*2480*/  @P5 LOP3.LUT R2, R2, R17, RZ, 0x3c, !PT ;  /* 0x0000001102025212 */ /* 0x004fe400078e3cff */
[----:B---3--:R-:W-:Y:S02]  /*2490*/  @P6 LOP3.LUT R4, R4, R19, RZ, 0x3c, !PT ;  /* 0x0000001304046212 */ /* 0x008fe400078e3cff */
[----:B----4-:R-:W-:Y:S02]  /*24a0*/  @P6 LOP3.LUT R3, R3, R24, RZ, 0x3c, !PT ;  /* 0x0000001803036212 */ /* 0x010fe400078e3cff */
[----:B------:R-:W-:Y:S02]  /*24b0*/  @P6 LOP3.LUT R2, R2, R21, RZ, 0x3c, !PT ;  /* 0x0000001502026212 */ /* 0x000fe400078e3cff */
[----:B------:R-:W-:-:S02]  /*24c0*/  @P0 LOP3.LUT R3, R3, R26, RZ, 0x3c, !PT ;  /* 0x0000001a03030212 */ /* 0x000fc400078e3cff */
[----:B------:R-:W-:Y:S02]  /*24d0*/  @P0 LOP3.LUT R4, R4, R23, RZ, 0x3c, !PT ;  /* 0x0000001704040212 */ /* 0x000fe400078e3cff */
[----:B------:R-:W-:Y:S01]  /*24e0*/  @P0 LOP3.LUT R2, R2, R25, RZ, 0x3c, !PT ;  /* 0x0000001902020212 */ /* 0x000fe200078e3cff */
[----:B------:R-:W-:Y:S06]  /*24f0*/  BRA.U UP0, `(.L_x_9) ;  /* 0xfffffff5004c7547 */ /* 0x000fec000b83ffff */
[----:B------:R-:W-:-:S05]  /*2500*/  VIADD R14, R14, 0x1 ;  /* 0x000000010e0e7836 */ /* 0x000fca0000000000 */
[----:B------:R-:W-:-:S13]  /*2510*/  ISETP.NE.AND P0, PT, R14, 0x5, PT ;  /* 0x000000050e00780c */ /* 0x000fda0003f05270 */
[----:B------:R-:W-:Y:S05]  /*2520*/  @P0 BRA `(.L_x_10) ;  /* 0xfffffff400300947 */ /* 0x000fea000383ffff */
[----:B------:R0:W-:Y:S04]  /*2530*/  STL.64 [R1+0x8], R4 ;  /* 0x0000080401007387 */ /* 0x0001e80000100a00 */
[----:B------:R0:W-:Y:S04]  /*2540*/  STL.64 [R1+0x10], R2 ;  /* 0x0000100201007387 */ /* 0x0001e80000100a00 */
[----:B------:R0:W-:Y:S02]  /*2550*/  STL [R1+0x4], R0 ;  /* 0x0000040001007387 */ /* 0x0001e40000100800 */
.L_x_4:
[----:B------:R-:W-:Y:S05]  /*2560*/  BSYNC.RECONVERGENT B1 ;  /* 0x0000000000017941 */ /* 0x000fea0003800200 */
.L_x_3:
[C---:B------:R-:W-:Y:S01]  /*2570*/  ISETP.GT.U32.AND P0, PT, R8.reuse, 0x3, PT ;  /* 0x000000030800780c */ /* 0x040fe20003f04070 */
[----:B------:R-:W-:Y:S01]  /*2580*/  VIADD R11, R11, 0x1 ;  /* 0x000000010b0b7836 */ /* 0x000fe20000000000 */
[--C-:B------:R-:W-:Y:S02]  /*2590*/  SHF.R.U64 R8, R8, 0x2, R9.reuse ;  /* 0x0000000208087819 */ /* 0x100fe40000001209 */
[----:B------:R-:W-:Y:S02]  /*25a0*/  ISETP.GT.U32.AND.EX P0, PT, R9, RZ, PT, P0 ;  /* 0x000000ff0900720c */ /* 0x000fe40003f04100 */
[----:B------:R-:W-:-:S11]  /*25b0*/  SHF.R.U32.HI R9, RZ, 0x2, R9 ;  /* 0x00000002ff097819 */ /* 0x000fd60000011609 */
[----:B------:R-:W-:Y:S05]  /*25c0*/  @P0 BRA `(.L_x_11) ;  /* 0xffffffd800ec0947 */ /* 0x000fea000383ffff */
.L_x_2:
[----:B------:R-:W-:Y:S05]  /*25d0*/  BSYNC.RECONVERGENT B0 ;  /* 0x0000000000007941 */ /* 0x000fea0003800200 */
.L_x_1:
[----:B0-----:R-:W0:Y:S01]  /*25e0*/  LDC R0, c[0x0][0x39c] ;  /* 0x0000e700ff007b82 */ /* 0x001e220000000800 */
[----:B------:R1:W-:Y:S04]  /*25f0*/  STL.64 [R1+0x18], RZ ;  /* 0x000018ff01007387 */ /* 0x0003e80000100a00 */
[----:B------:R1:W-:Y:S04]  /*2600*/  STL [R1+0x20], RZ ;  /* 0x000020ff01007387 */ /* 0x0003e80000100800 */
[----:B------:R1:W-:Y:S01]  /*2610*/  STL.64 [R1+0x28], RZ ;  /* 0x000028ff01007387 */ /* 0x0003e20000100a00 */
[----:B------:R-:W-:Y:S01]  /*2620*/  BAR.SYNC.DEFER_BLOCKING 0x0 ;  /* 0x0000000000007b1d */ /* 0x000fe20000010000 */
[----:B0-----:R-:W-:-:S13]  /*2630*/  ISETP.GE.AND P0, PT, R0, 0x1, PT ;  /* 0x000000010000780c */ /* 0x001fda0003f06270 */
[----:B-1----:R-:W-:Y:S05]  /*2640*/  @!P0 EXIT ;  /* 0x000000000000894d */ /* 0x002fea0003800000 */
[----:B------:R-:W0:Y:S01]  /*2650*/  S2UR UR5, SR_CgaCtaId ;  /* 0x00000000000579c3 */ /* 0x000e220000008800 */
[----:B------:R-:W1:Y:S01]  /*2660*/  LDCU.64 UR40, c[0x0][0x380] ;  /* 0x00007000ff2877ac */ /* 0x000e620008000a00 */
[----:B------:R-:W2:Y:S01]  /*2670*/  LDCU UR6, c[0x0][0x388] ;  /* 0x00007100ff0677ac */ /* 0x000ea20008000800 */
[----:B------:R-:W-:Y:S01]  /*2680*/  UMOV UR4, 0x400 ;  /* 0x0000040000047882 */ /* 0x000fe20000000000 */
[----:B------:R-:W-:Y:S01]  /*2690*/  UMOV UR38, URZ ;  /* 0x000000ff00267c82 */ /* 0x000fe20008000000 */
[C---:B-1----:R-:W-:Y:S01]  /*26a0*/  ISETP.GE.U32.AND P0, PT, R10.reuse, UR40, PT ;  /* 0x000000280a007c0c */ /* 0x042fe2000bf06070 */
[----:B------:R-:W-:Y:S01]  /*26b0*/  UIADD3 UR47, UPT, UPT, UR40, -0x1, URZ ;  /* 0xffffffff282f7890 */ /* 0x000fe2000fffe0ff */
[----:B------:R-:W-:Y:S01]  /*26c0*/  IMAD R11, R10, UR41, RZ ;  /* 0x000000290a0b7c24 */ /* 0x000fe2000f8e02ff */
[----:B------:R-:W-:Y:S01]  /*26d0*/  UIADD3 UR48, UPT, UPT, UR40, 0x3, URZ ;  /* 0x0000000328307890 */ /* 0x000fe2000fffe0ff */
[----:B------:R-:W-:Y:S01]  /*26e0*/  ISETP.LT.AND P1, PT, RZ, UR41, !P0 ;  /* 0x00000029ff007c0c */ /* 0x000fe2000c721270 */
[----:B--2---:R-:W-:-:S02]  /*26f0*/  UIMAD UR39, UR6, UR40, URZ ;  /* 0x00000028062772a4 */ /* 0x004fc4000f8e02ff */
[----:B------:R-:W-:Y:S01]  /*2700*/  ISETP.LT.AND P0, PT, RZ, UR6, !P0 ;  /* 0x00000006ff007c0c */ /* 0x000fe2000c701270 */
[----:B------:R-:W-:Y:S02]  /*2710*/  ULOP3.LUT UR52, UR40, 0x3, URZ, 0xc0, !UPT ;  /* 0x0000000328347892 */ /* 0x000fe4000f8ec0ff */
[----:B0-----:R-:W-:Y:S02]  /*2720*/  ULEA UR4, UR5, UR4, 0x18 ;  /* 0x0000000405047291 */ /* 0x001fe4000f8ec0ff */
[----:B------:R-:W-:Y:S02]  /*2730*/  ULOP3.LUT UR40, UR40, 0x7ffffffc, URZ, 0xc0, !UPT ;  /* 0x7ffffffc28287892 */ /* 0x000fe4000f8ec0ff */
[----:B------:R-:W-:Y:S02]  /*2740*/  UIADD3 UR46, UPT, UPT, UR41, -0x1, URZ ;  /* 0xffffffff292e7890 */ /* 0x000fe4000fffe0ff */
[----:B------:R-:W-:Y:S02]  /*2750*/  ULOP3.LUT UR49, UR6, 0x7, URZ, 0xc0, !UPT ;  /* 0x0000000706317892 */ /* 0x000fe4000f8ec0ff */
[----:B------:R-:W-:-:S02]  /*2760*/  ULOP3.LUT UR50, UR41, 0xf, URZ, 0xc0, !UPT ;  /* 0x0000000f29327892 */ /* 0x000fc4000f8ec0ff */
[----:B------:R-:W-:Y:S02]  /*2770*/  ULOP3.LUT UR51, UR41, 0x7, URZ, 0xc0, !UPT ;  /* 0x0000000729337892 */ /* 0x000fe4000f8ec0ff */
[----:B------:R-:W-:Y:S02]  /*2780*/  ULOP3.LUT UR53, UR41, 0x7ffffff0, URZ, 0xc0, !UPT ;  /* 0x7ffffff029357892 */ /* 0x000fe4000f8ec0ff */
[----:B------:R-:W-:Y:S02]  /*2790*/  ULOP3.LUT UR54, UR41, 0x3, URZ, 0xc0, !UPT ;  /* 0x0000000329367892 */ /* 0x000fe4000f8ec0ff */
[----:B------:R-:W-:Y:S02]  /*27a0*/  ULOP3.LUT UR55, UR6, 0x7ffffff8, URZ, 0xc0, !UPT ;  /* 0x7ffffff806377892 */ /* 0x000fe4000f8ec0ff */
[----:B------:R-:W-:Y:S02]  /*27b0*/  ULEA UR39, UR39, UR4, 0x2 ;  /* 0x0000000427277291 */ /* 0x000fe4000f8e10ff */
[----:B------:R-:W-:-:S02]  /*27c0*/  ULOP3.LUT UR56, UR48, 0x3, URZ, 0xc0, !UPT ;  /* 0x0000000330387892 */ /* 0x000fc4000f8ec0ff */
[----:B------:R-:W-:-:S12]  /*27d0*/  UIADD3 UR40, UPT, UPT, -UR40, URZ, URZ ;  /* 0x000000ff28287290 */ /* 0x000fd8000fffe1ff */
.L_x_96:
[----:B0-----:R-:W0:Y:S01]  /*27e0*/  LDCU UR5, c[0x0][0x380] ;  /* 0x00007000ff0577ac */ /* 0x001e220008000800 */
[----:B-1----:R-:W1:Y:S01]  /*27f0*/  LDCU UR4, c[0x0][0x39c] ;  /* 0x00007380ff0477ac */ /* 0x002e620008000800 */
[----:B------:R-:W-:Y:S01]  /*2800*/  UIADD3 UR38, UPT, UPT, UR38, 0x1, URZ ;  /* 0x0000000126267890 */ /* 0x000fe2000fffe0ff */
[----:B--2---:R-:W2:Y:S01]  /*2810*/  LDCU UR41, c[0x0][0x384] ;  /* 0x00007080ff2977ac */ /* 0x004ea20008000800 */
[----:B------:R-:W3:Y:S01]  /*2820*/  LDCU.64 UR42, c[0x0][0x390] ;  /* 0x00007200ff2a77ac */ /* 0x000ee20008000a00 */
[----:B0-----:R-:W-:Y:S01]  /*2830*/  IMAD.U32 R15, RZ, RZ, UR5 ;  /* 0x00000005ff0f7e24 */ /* 0x001fe2000f8e00ff */
[----:B------:R-:W0:Y:S04]  /*2840*/  LDCU.64 UR44, c[0x0][0x380] ;  /* 0x00007000ff2c77ac */ /* 0x000e280008000a00 */
[----:B------:R-:W-:Y:S01]  /*2850*/  ISETP.GE.AND P2, PT, R15, 0x1, PT ;  /* 0x000000010f00780c */ /* 0x000fe20003f46270 */
[----:B-1----:R-:W-:-:S04]  /*2860*/  UISETP.NE.AND UP0, UPT, UR38, UR4, UPT ;  /* 0x000000042600728c */ /* 0x002fc8000bf05270 */
[----:B------:R-:W-:-:S08]  /*2870*/  UP2UR UR58, UPR, URZ, 0x1 ;  /* 0x00000001ff3a7883 */ /* 0x000fd00008000000 */
[----:B--23--:R-:W-:Y:S05]  /*2880*/  @!P2 BRA `(.L_x_12) ;  /* 0x000000100030a947 */ /* 0x00cfea0003800000 */
[----:B------:R1:W5:Y:S01]  /*2890*/  LDL.64 R12, [R1] ;  /* 0x00000000010c7983 */ /* 0x0003620000100a00 */
[----:B------:R-:W2:Y:S03]  /*28a0*/  LDCU UR4, c[0x0][0x384] ;  /* 0x00007080ff0477ac */ /* 0x000ea60008000800 */
[----:B------:R1:W5:Y:S04]  /*28b0*/  LDL.64 R8, [R1+0x8] ;  /* 0x0000080001087983 */ /* 0x0003680000100a00 */
[----:B------:R1:W5:Y:S01]  /*28c0*/  LDL.64 R6, [R1+0x10] ;  /* 0x0000100001067983 */ /* 0x0003620000100a00 */
[----:B--2---:R-:W-:-:S09]  /*28d0*/  UISETP.GE.AND UP0, UPT, UR4, 0x1, UPT ;  /* 0x000000010400788c */ /* 0x004fd2000bf06270 */
[----:B-1----:R-:W-:Y:S05]  /*28e0*/  BRA.U !UP0, `(.L_x_13) ;  /* 0x0000000908e07547 */ /* 0x002fea000b800000 */
[----:B------:R-:W-:Y:S01]  /*28f0*/  BSSY.RECONVERGENT B6, `(.L_x_14) ;  /* 0x00000b6000067945 */ /* 0x000fe20003800200 */
[----:B-----5:R-:W-:Y:S01]  /*2900*/  IMAD.MOV.U32 R3, RZ, RZ, R7 ;  /* 0x000000ffff037224 */ /* 0x020fe200078e0007 */
[----:B------:R-:W1:Y:S01]  /*2910*/  LDCU UR57, c[0x0][0x384] ;  /* 0x00007080ff3977ac */ /* 0x000e620008000800 */
[----:B------:R-:W-:Y:S02]  /*2920*/  IMAD.MOV.U32 R2, RZ, RZ, R6 ;  /* 0x000000ffff027224 */ /* 0x000fe400078e0006 */
[----:B------:R-:W-:Y:S02]  /*2930*/  IMAD.MOV.U32 R5, RZ, RZ, R9 ;  /* 0x000000ffff057224 */ /* 0x000fe400078e0009 */
[----:B------:R-:W-:Y:S02]  /*2940*/  IMAD.MOV.U32 R4, RZ, RZ, R8 ;  /* 0x000000ffff047224 */ /* 0x000fe400078e0008 */
[----:B------:R-:W-:Y:S02]  /*2950*/  IMAD.MOV.U32 R7, RZ, RZ, RZ ;  /* 0x000000ffff077224 */ /* 0x000fe400078e00ff */
[----:B------:R-:W-:-:S07]  /*2960*/  IMAD.MOV.U32 R0, RZ, RZ, R12 ;  /* 0x000000ffff007224 */ /* 0x000fce00078e000c */
.L_x_26:
[----:B--2---:R-:W-:Y:S01]  /*2970*/  SHF.R.U32.HI R6, RZ, 0x2, R13 ;  /* 0x00000002ff067819 */ /* 0x004fe2000001160d */
[----:B------:R-:W-:Y:S01]  /*2980*/  IMAD.SHL.U32 R9, R3, 0x10, RZ ;  /* 0x0000001003097824 */ /* 0x000fe200078e00ff */
[----:B------:R-:W2:Y:S01]  /*2990*/  LDCU UR4, c[0x0][0x384] ;  /* 0x00007080ff0477ac */ /* 0x000ea20008000800 */
[----:B------:R-:W-:Y:S01]  /*29a0*/  VIADD R0, R0, 0x587c5 ;  /* 0x000587c500007836 */ /* 0x000fe20000000000 */
[----:B------:R-:W-:Y:S01]  /*29b0*/  LOP3.LUT R6, R6, R13, RZ, 0x3c, !PT ;  /* 0x0000000d06067212 */ /* 0x000fe200078e3cff */
[----:B------:R-:W-:Y:S02]  /*29c0*/  IMAD.MOV.U32 R13, RZ, RZ, 0x2f800000 ;  /* 0x2f800000ff0d7424 */ /* 0x000fe400078e00ff */
[----:B------:R-:W-:Y:S02]  /*29d0*/  IMAD.MOV.U32 R15, RZ, RZ, RZ ;  /* 0x000000ffff0f7224 */ /* 0x000fe400078e00ff */
[----:B------:R-:W-:-:S05]  /*29e0*/  IMAD.SHL.U32 R8, R6, 0x2, RZ ;  /* 0x0000000206087824 */ /* 0x000fca00078e00ff */
[----:B------:R-:W-:Y:S01]  /*29f0*/  LOP3.LUT R8, R6, R8, R9, 0x96, !PT ;  /* 0x0000000806087212 */ /* 0x000fe200078e9609 */
[----:B------:R-:W-:-:S03]  /*2a00*/  IMAD.MOV.U32 R9, RZ, RZ, RZ ;  /* 0x000000ffff097224 */ /* 0x000fc600078e00ff */
[----:B------:R-:W-:Y:S01]  /*2a10*/  LOP3.LUT R17, R8, R3, RZ, 0x3c, !PT ;  /* 0x0000000308117212 */ /* 0x000fe200078e3cff */
[----:B--2---:R-:W-:-:S04]  /*2a20*/  UISETP.GE.U32.AND UP0, UPT, UR4, 0x10, UPT ;  /* 0x000000100400788c */ /* 0x004fc8000bf06070 */
[----:B------:R-:W-:-:S05]  /*2a30*/  IMAD.IADD R6, R17, 0x1, R0 ;  /* 0x0000000111067824 */ /* 0x000fca00078e0200 */
[----:B------:R-:W-:-:S05]  /*2a40*/  I2FP.F32.U32 R6, R6 ;  /* 0x0000000600067245 */ /* 0x000fca0000201000 */
[----:B------:R-:W-:Y:S01]  /*2a50*/  FFMA R8, R6, R13, 1.1641532182693481445e-10 ;  /* 0x2f00000006087423 */ /* 0x000fe2000000000d */
[----:B------:R-:W-:Y:S02]  /*2a60*/  IMAD.MOV.U32 R13, RZ, RZ, R4 ;  /* 0x000000ffff0d7224 */ /* 0x000fe400078e0004 */
[----:B------:R-:W-:Y:S02]  /*2a70*/  IMAD.MOV.U32 R4, RZ, RZ, R5 ;  /* 0x000000ffff047224 */ /* 0x000fe400078e0005 */
[----:B------:R-:W-:Y:S02]  /*2a80*/  IMAD.MOV.U32 R5, RZ, RZ, R2 ;  /* 0x000000ffff057224 */ /* 0x000fe400078e0002 */
[----:B------:R-:W-:Y:S02]  /*2a90*/  IMAD.MOV.U32 R2, RZ, RZ, R3 ;  /* 0x000000ffff027224 */ /* 0x000fe400078e0003 */
[----:B------:R-:W-:Y:S02]  /*2aa0*/  IMAD R6, R7, UR4, RZ ;  /* 0x0000000407067c24 */ /* 0x000fe4000f8e02ff */
[----:B------:R-:W-:Y:S01]  /*2ab0*/  IMAD.MOV.U32 R3, RZ, RZ, R17 ;  /* 0x000000ffff037224 */ /* 0x000fe200078e0011 */
[----:B------:R-:W-:Y:S06]  /*2ac0*/  BRA.U !UP0, `(.L_x_15) ;  /* 0x0000000108a47547 */ /* 0x000fec000b800000 */
[----:B------:R-:W-:Y:S02]  /*2ad0*/  IMAD.MOV.U32 R9, RZ, RZ, RZ ;  /* 0x000000ffff097224 */ /* 0x000fe400078e00ff */
[----:B------:R-:W-:-:S07]  /*2ae0*/  IMAD.MOV.U32 R17, RZ, RZ, RZ ;  /* 0x000000ffff117224 */ /* 0x000fce00078e00ff */
.L_x_16:
[----:B------:R-:W2:Y:S01]  /*2af0*/  LDC.64 R14, c[0x0][0x390] ;  /* 0x0000e400ff0e7b82 */ /* 0x000ea20000000a00 */
[----:B------:R-:W-:-:S04]  /*2b00*/  IMAD.IADD R19, R6, 0x1, R17 ;  /* 0x0000000106137824 */ /* 0x000fc800078e0211 */
[----:B--2---:R-:W-:-:S05]  /*2b10*/  IMAD.WIDE.U32 R14, R19, 0x20, R14 ;  /* 0x00000020130e7825 */ /* 0x004fca00078e000e */
[----:B------:R-:W2:Y:S04]  /*2b20*/  LDG.E R16, desc[UR36][R14.64+0x1c] ;  /* 0x00001c240e107981 */ /* 0x000ea8000c1e1900 */
[----:B------:R-:W3:Y:S04]  /*2b30*/  LDG.E R19, desc[UR36][R14.64+0x3c] ;  /* 0x00003c240e137981 */ /* 0x000ee8000c1e1900 */
[----:B------:R-:W4:Y:S04]  /*2b40*/  LDG.E R21, desc[UR36][R14.64+0x5c] ;  /* 0x00005c240e157981 */ /* 0x000f28000c1e1900 */
[----:B------:R-:W5:Y:S04]  /*2b50*/  LDG.E R23, desc[UR36][R14.64+0x7c] ;  /* 0x00007c240e177981 */ /* 0x000f68000c1e1900 */
        /* <DEDUP_REMOVED lines=10> */
[----:B------:R-:W5:Y:S01]  /*2c00*/  LDG.E R26, desc[UR36][R14.64+0x1fc] ;  /* 0x0001fc240e1a7981 */ /* 0x000f62000c1e1900 */
[----:B--2---:R-:W-:-:S03]  /*2c10*/  FADD R16, R16, R9 ;  /* 0x0000000910107221 */ /* 0x004fc60000000000 */
[----:B------:R-:W2:Y:S01]  /*2c20*/  LDG.E R9, desc[UR36][R14.64+0x15c] ;  /* 0x00015c240e097981 */ /* 0x000ea2000c1e1900 */
[----:B---3--:R-:W-:-:S04]  /*2c30*/  FADD R16, R16, R19 ;  /* 0x0000001310107221 */ /* 0x008fc80000000000 */
[----:B----4-:R-:W-:-:S04]  /*2c40*/  FADD R16, R16, R21 ;  /* 0x0000001510107221 */ /* 0x010fc80000000000 */
[----:B-----5:R-:W-:-:S04]  /*2c50*/  FADD R16, R16, R23 ;  /* 0x0000001710107221 */ /* 0x020fc80000000000 */
[----:B------:R-:W-:-:S04]  /*2c60*/  FADD R16, R16, R25 ;  /* 0x0000001910107221 */ /* 0x000fc80000000000 */
[----:B------:R-:W-:-:S04]  /*2c70*/  FADD R16, R16, R27 ;  /* 0x0000001b10107221 */ /* 0x000fc80000000000 */
[----:B------:R-:W-:-:S04]  /*2c80*/  FADD R16, R16, R29 ;  /* 0x0000001d10107221 */ /* 0x000fc80000000000 */
[----:B------:R-:W-:-:S04]  /*2c90*/  FADD R16, R16, R31 ;  /* 0x0000001f10107221 */ /* 0x000fc80000000000 */
[----:B------:R-:W-:-:S04]  /*2ca0*/  FADD R16, R16, R33 ;  /* 0x0000002110107221 */ /* 0x000fc80000000000 */
[----:B------:R-:W-:Y:S01]  /*2cb0*/  FADD R16, R16, R35 ;  /* 0x0000002310107221 */ /* 0x000fe20000000000 */
[----:B------:R-:W-:-:S05]  /*2cc0*/  VIADD R17, R17, 0x10 ;  /* 0x0000001011117836 */ /* 0x000fca0000000000 */
[----:B------:R-:W-:Y:S01]  /*2cd0*/  ISETP.NE.AND P2, PT, R17, UR53, PT ;  /* 0x0000003511007c0c */ /* 0x000fe2000bf45270 */
[----:B--2---:R-:W-:-:S04]  /*2ce0*/  FADD R9, R16, R9 ;  /* 0x0000000910097221 */ /* 0x004fc80000000000 */
[----:B------:R-:W-:-:S04]  /*2cf0*/  FADD R9, R9, R18 ;  /* 0x0000001209097221 */ /* 0x000fc80000000000 */
[----:B------:R-:W-:-:S04]  /*2d00*/  FADD R9, R9, R20 ;  /* 0x0000001409097221 */ /* 0x000fc80000000000 */
[----:B------:R-:W-:-:S04]  /*2d10*/  FADD R9, R9, R22 ;  /* 0x0000001609097221 */ /* 0x000fc80000000000 */
[----:B------:R-:W-:-:S04]  /*2d20*/  FADD R9, R9, R24 ;  /* 0x0000001809097221 */ /* 0x000fc80000000000 */
[----:B------:R-:W-:Y:S01]  /*2d30*/  FADD R9, R9, R26 ;  /* 0x0000001a09097221 */ /* 0x000fe20000000000 */
[----:B------:R-:W-:Y:S06]  /*2d40*/  @P2 BRA `(.L_x_16) ;  /* 0xfffffffc00682947 */ /* 0x000fec000383ffff */
[----:B------:R-:W-:-:S07]  /*2d50*/  IMAD.U32 R15, RZ, RZ, UR53 ;  /* 0x00000035ff0f7e24 */ /* 0x000fce000f8e00ff */
.L_x_15:
[----:B------:R-:W-:-:S09]  /*2d60*/  UISETP.NE.AND UP0, UPT, UR50, URZ, UPT ;  /* 0x000000ff3200728c */ /* 0x000fd2000bf05270 */
[----:B------:R-:W-:Y:S05]  /*2d70*/  BRA.U !UP0, `(.L_x_17) ;  /* 0x0000000508187547 */ /* 0x000fea000b800000 */
[----:B------:R-:W-:Y:S02]  /*2d80*/  UIADD3 UR4, UPT, UPT, UR50, -0x1, URZ ;  /* 0xffffffff32047890 */ /* 0x000fe4000fffe0ff */
[----:B------:R-:W-:Y:S02]  /*2d90*/  UISETP.NE.AND UP1, UPT, UR51, URZ, UPT ;  /* 0x000000ff3300728c */ /* 0x000fe4000bf25270 */
[----:B------:R-:W-:-:S09]  /*2da0*/  UISETP.GE.U32.AND UP0, UPT, UR4, 0x7, UPT ;  /* 0x000000070400788c */ /* 0x000fd2000bf06070 */
[----:B------:R-:W-:Y:S05]  /*2db0*/  BRA.U !UP0, `(.L_x_18) ;  /* 0x0000000108647547 */ /* 0x000fea000b800000 */
[----:B------:R-:W2:Y:S01]  /*2dc0*/  LDC.64 R18, c[0x0][0x390] ;  /* 0x0000e400ff127b82 */ /* 0x000ea20000000a00 */
[----:B------:R-:W3:Y:S01]  /*2dd0*/  LDCU.64 UR4, c[0x0][0x390] ;  /* 0x00007200ff0477ac */ /* 0x000ee20008000a00 */
[C---:B------:R-:W-:Y:S01]  /*2de0*/  IADD3 R14, P2, PT, R6.reuse, R15, RZ ;  /* 0x0000000f060e7210 */ /* 0x040fe20007f5e0ff */
[----:B------:R-:W-:-:S04]  /*2df0*/  IMAD.IADD R17, R6, 0x1, R15 ;  /* 0x0000000106117824 */ /* 0x000fc800078e020f */
[----:B------:R-:W-:Y:S01]  /*2e00*/  IMAD.X R21, RZ, RZ, RZ, P2 ;  /* 0x000000ffff157224 */ /* 0x000fe200010e06ff */
[----:B---3--:R-:W-:Y:S01]  /*2e10*/  LEA R16, P2, R14, UR4, 0x5 ;  /* 0x000000040e107c11 */ /* 0x008fe2000f8428ff */
[----:B--2---:R-:W-:-:S03]  /*2e20*/  IMAD.WIDE.U32 R18, R17, 0x20, R18 ;  /* 0x0000002011127825 */ /* 0x004fc600078e0012 */
[----:B------:R-:W-:-:S03]  /*2e30*/  LEA.HI.X R17, R14, UR5, R21, 0x5, P2 ;  /* 0x000000050e117c11 */ /* 0x000fc600090f2c15 */
[----:B------:R-:W2:Y:S04]  /*2e40*/  LDG.E R18, desc[UR36][R18.64+0x1c] ;  /* 0x00001c2412127981 */ /* 0x000ea8000c1e1900 */
[----:B------:R-:W3:Y:S04]  /*2e50*/  LDG.E R14, desc[UR36][R16.64+0x3c] ;  /* 0x00003c24100e7981 */ /* 0x000ee8000c1e1900 */
[----:B------:R-:W4:Y:S04]  /*2e60*/  LDG.E R20, desc[UR36][R16.64+0x5c] ;  /* 0x00005c2410147981 */ /* 0x000f28000c1e1900 */
[----:B------:R-:W5:Y:S04]  /*2e70*/  LDG.E R22, desc[UR36][R16.64+0x7c] ;  /* 0x00007c2410167981 */ /* 0x000f68000c1e1900 */
[----:B------:R-:W5:Y:S04]  /*2e80*/  LDG.E R24, desc[UR36][R16.64+0x9c] ;  /* 0x00009c2410187981 */ /* 0x000f68000c1e1900 */
[----:B------:R-:W5:Y:S04]  /*2e90*/  LDG.E R26, desc[UR36][R16.64+0xbc] ;  /* 0x0000bc24101a7981 */ /* 0x000f68000c1e1900 */
[----:B------:R-:W5:Y:S04]  /*2ea0*/  LDG.E R28, desc[UR36][R16.64+0xdc] ;  /* 0x0000dc24101c7981 */ /* 0x000f68000c1e1900 */
[----:B------:R-:W5:Y:S01]  /*2eb0*/  LDG.E R30, desc[UR36][R16.64+0xfc] ;  /* 0x0000fc24101e7981 */ /* 0x000f62000c1e1900 */
[----:B------:R-:W-:-:S02]  /*2ec0*/  VIADD R15, R15, 0x8 ;  /* 0x000000080f0f7836 */ /* 0x000fc40000000000 */
[----:B--2---:R-:W-:-:S04]  /*2ed0*/  FADD R9, R9, R18 ;  /* 0x0000001209097221 */ /* 0x004fc80000000000 */
[----:B---3--:R-:W-:-:S04]  /*2ee0*/  FADD R9, R9, R14 ;  /* 0x0000000e09097221 */ /* 0x008fc80000000000 */
[----:B----4-:R-:W-:-:S04]  /*2ef0*/  FADD R9, R9, R20 ;  /* 0x0000001409097221 */ /* 0x010fc80000000000 */
[----:B-----5:R-:W-:-:S04]  /*2f00*/  FADD R9, R9, R22 ;  /* 0x0000001609097221 */ /* 0x020fc80000000000 */
[----:B------:R-:W-:-:S04]  /*2f10*/  FADD R9, R9, R24 ;  /* 0x0000001809097221 */ /* 0x000fc80000000000 */
[----:B------:R-:W-:-:S04]  /*2f20*/  FADD R9, R9, R26 ;  /* 0x0000001a09097221 */ /* 0x000fc80000000000 */
[----:B------:R-:W-:-:S04]  /*2f30*/  FADD R9, R9, R28 ;  /* 0x0000001c09097221 */ /* 0x000fc80000000000 */
[----:B------:R-:W-:-:S07]  /*2f40*/  FADD R9, R9, R30 ;  /* 0x0000001e09097221 */ /* 0x000fce0000000000 */
.L_x_18:
        /* <DEDUP_REMOVED lines=16> */
[----:B------:R-:W5:Y:S01]  /*3050*/  LDG.E R22, desc[UR36][R18.64+0x7c] ;  /* 0x00007c2412167981 */ /* 0x000f62000c1e1900 */
[----:B------:R-:W-:-:S02]  /*3060*/  VIADD R15, R15, 0x4 ;  /* 0x000000040f0f7836 */ /* 0x000fc40000000000 */
[----:B--2---:R-:W-:-:S04]  /*3070*/  FADD R9, R9, R16 ;  /* 0x0000001009097221 */ /* 0x004fc80000000000 */
[----:B---3--:R-:W-:-:S04]  /*3080*/  FADD R9, R9, R14 ;  /* 0x0000000e09097221 */ /* 0x008fc80000000000 */
[----:B----4-:R-:W-:-:S04]  /*3090*/  FADD R9, R9, R20 ;  /* 0x0000001409097221 */ /* 0x010fc80000000000 */
[----:B-----5:R-:W-:-:S07]  /*30a0*/  FADD R9, R9, R22 ;  /* 0x0000001609097221 */ /* 0x020fce0000000000 */
.L_x_19:
[----:B------:R-:W-:Y:S05]  /*30b0*/  BRA.U !UP1, `(.L_x_17) ;  /* 0x0000000109487547 */ /* 0x000fea000b800000 */
[----:B------:R-:W2:Y:S01]  /*30c0*/  LDC.64 R16, c[0x0][0x390] ;  /* 0x0000e400ff107b82 */ /* 0x000ea20000000a00 */
[----:B------:R-:W-:-:S04]  /*30d0*/  IMAD.IADD R19, R6, 0x1, R15 ;  /* 0x0000000106137824 */ /* 0x000fc800078e020f */
[----:B--2---:R-:W-:-:S06]  /*30e0*/  IMAD.WIDE.U32 R16, R19, 0x20, R16 ;  /* 0x0000002013107825 */ /* 0x004fcc00078e0010 */
[----:B------:R-:W2:Y:S01]  /*30f0*/  LDG.E R16, desc[UR36][R16.64+0x1c] ;  /* 0x00001c2410107981 */ /* 0x000ea2000c1e1900 */
[----:B------:R-:W-:Y:S01]  /*3100*/  UISETP.NE.AND UP0, UPT, UR54, 0x1, UPT ;  /* 0x000000013600788c */ /* 0x000fe2000bf05270 */
[----:B--2---:R-:W-:-:S08]  /*3110*/  FADD R9, R9, R16 ;  /* 0x0000001009097221 */ /* 0x004fd00000000000 */
[----:B------:R-:W-:Y:S05]  /*3120*/  BRA.U !UP0, `(.L_x_17) ;  /* 0x00000001082c7547 */ /* 0x000fea000b800000 */
[----:B------:R-:W2:Y:S01]  /*3130*/  LDCU.64 UR4, c[0x0][0x390] ;  /* 0x00007200ff0477ac */ /* 0x000ea20008000a00 */
[----:B------:R-:W-:Y:S01]  /*3140*/  IADD3 R15, P2, PT, R6, R15, RZ ;  /* 0x0000000f060f7210 */ /* 0x000fe20007f5e0ff */
[----:B------:R-:W-:-:S04]  /*3150*/  UISETP.NE.AND UP0, UPT, UR54, 0x2, UPT ;  /* 0x000000023600788c */ /* 0x000fc8000bf05270 */
[----:B------:R-:W-:Y:S02]  /*3160*/  IMAD.X R16, RZ, RZ, RZ, P2 ;  /* 0x000000ffff107224 */ /* 0x000fe400010e06ff */
[----:B------:R-:W-:Y:S02]  /*3170*/  PLOP3.LUT P3, PT, PT, PT, UP0, 0x80, 0x8 ;  /* 0x000000000008781c */ /* 0x000fe40003f6f008 */
[----:B--2---:R-:W-:-:S04]  /*3180*/  LEA R14, P2, R15, UR4, 0x5 ;  /* 0x000000040f0e7c11 */ /* 0x004fc8000f8428ff */
[----:B------:R-:W-:-:S05]  /*3190*/  LEA.HI.X R15, R15, UR5, R16, 0x5, P2 ;  /* 0x000000050f0f7c11 */ /* 0x000fca00090f2c10 */
[----:B------:R-:W2:Y:S04]  /*31a0*/  LDG.E R16, desc[UR36][R14.64+0x3c] ;  /* 0x00003c240e107981 */ /* 0x000ea8000c1e1900 */
[----:B------:R-:W3:Y:S01]  /*31b0*/  @P3 LDG.E R18, desc[UR36][R14.64+0x5c] ;  /* 0x00005c240e123981 */ /* 0x000ee2000c1e1900 */
[----:B--2---:R-:W-:-:S04]  /*31c0*/  FADD R9, R9, R16 ;  /* 0x0000001009097221 */ /* 0x004fc80000000000 */
[----:B---3--:R-:W-:-:S07]  /*31d0*/  @P3 FADD R9, R9, R18 ;  /* 0x0000001209093221 */ /* 0x008fce0000000000 */
.L_x_17:
[----:B------:R-:W2:Y:S01]  /*31e0*/  LDC.64 R14, c[0x0][0x390] ;  /* 0x0000e400ff0e7b82 */ /* 0x000ea20000000a00 */
[----:B------:R-:W-:Y:S01]  /*31f0*/  BSSY.RECONVERGENT B7, `(.L_x_20) ;  /* 0x0000020000077945 */ /* 0x000fe20003800200 */
[----:B------:R-:W-:Y:S01]  /*3200*/  FMUL R19, R8, R9 ;  /* 0x0000000908137220 */ /* 0x000fe20000400000 */
[----:B------:R-:W-:-:S07]  /*3210*/  CS2R R16, SRZ ;  /* 0x0000000000107805 */ /* 0x000fce000001ff00 */
.L_x_23:
[----:B------:R-:W-:-:S04]  /*3220*/  IMAD.IADD R9, R6, 0x1, R17 ;  /* 0x0000000106097824 */ /* 0x000fc800078e0211 */
[----:B--2---:R-:W-:-:S06]  /*3230*/  IMAD.WIDE.U32 R8, R9, 0x20, R14 ;  /* 0x0000002009087825 */ /* 0x004fcc00078e000e */
[----:B------:R-:W2:Y:S02]  /*3240*/  LDG.E R9, desc[UR36][R8.64+0x1c] ;  /* 0x00001c2408097981 */ /* 0x000ea4000c1e1900 */
[----:B--2---:R-:W-:-:S05]  /*3250*/  FADD R16, R9, R16 ;  /* 0x0000001009107221 */ /* 0x004fca0000000000 */
[----:B------:R-:W-:-:S13]  /*3260*/  FSETP.GTU.AND P2, PT, R19, R16, PT ;  /* 0x000000101300720b */ /* 0x000fda0003f4c000 */
[----:B------:R-:W-:Y:S05]  /*3270*/  @!P2 BRA `(.L_x_21) ;  /* 0x000000000040a947 */ /* 0x000fea0003800000 */
[----:B------:R-:W-:Y:S02]  /*3280*/  ISETP.NE.AND P2, PT, R17, UR46, PT ;  /* 0x0000002e11007c0c */ /* 0x000fe4000bf45270 */
[----:B------:R-:W-:-:S13]  /*3290*/  FSETP.GT.AND P3, PT, R19, R16, PT ;  /* 0x000000101300720b */ /* 0x000fda0003f64000 */
[----:B------:R-:W-:Y:S05]  /*32a0*/  @!P2 BRA P3, `(.L_x_22) ;  /* 0x000000000010a947 */ /* 0x000fea0001800000 */
[----:B------:R-:W-:-:S05]  /*32b0*/  VIADD R17, R17, 0x1 ;  /* 0x0000000111117836 */ /* 0x000fca0000000000 */
[----:B-1----:R-:W-:-:S13]  /*32c0*/  ISETP.NE.AND P2, PT, R17, UR57, PT ;  /* 0x0000003911007c0c */ /* 0x002fda000bf45270 */
[----:B------:R-:W-:Y:S05]  /*32d0*/  @P2 BRA `(.L_x_23) ;  /* 0xfffffffc00d02947 */ /* 0x000fea000383ffff */
[----:B------:R-:W-:Y:S05]  /*32e0*/  BRA `(.L_x_24) ;  /* 0x0000000000407947 */ /* 0x000fea0003800000 */
.L_x_22:
[----:B------:R-:W-:Y:S01]  /*32f0*/  MOV R0, 0x1a0 ;  /* 0x000001a000007802 */ /* 0x000fe20000000f00 */
[----:B------:R-:W2:Y:S01]  /*3300*/  LDCU.64 UR4, c[0x4][0x198] ;  /* 0x01003300ff0477ac */ /* 0x000ea20008000a00 */
[----:B------:R-:W-:Y:S02]  /*3310*/  CS2R R6, SRZ ;  /* 0x0000000000067805 */ /* 0x000fe4000001ff00 */
[----:B------:R3:W4:Y:S01]  /*3320*/  LDC.64 R2, c[0x4][R0] ;  /* 0x0100000000027b82 */ /* 0x0007220000000a00 */
[----:B--2---:R-:W-:Y:S02]  /*3330*/  IMAD.U32 R4, RZ, RZ, UR4 ;  /* 0x00000004ff047e24 */ /* 0x004fe4000f8e00ff */
[----:B---3--:R-:W-:-:S07]  /*3340*/  IMAD.U32 R5, RZ, RZ, UR5 ;  /* 0x00000005ff057e24 */ /* 0x008fce000f8e00ff */
[----:B------:R-:W-:-:S07]  /*3350*/  LEPC R20, `(.L_x_25) ;  /* 0x000000001014794e */ /* 0x000fce0000000000 */
[----:B01--4-:R-:W-:Y:S05]  /*3360*/  CALL.ABS.NOINC R2 ;  /* 0x0000000002007343 */ /* 0x013fea0003c00000 */
.L_x_25:
[----:B------:R-:W-:Y:S05]  /*3370*/  EXIT ;  /* 0x000000000000794d */ /* 0x000fea0003800000 */
.L_x_21:
[----:B------:R-:W2:Y:S01]  /*3380*/  S2UR UR5, SR_CgaCtaId ;  /* 0x00000000000579c3 */ /* 0x000ea20000008800 */
[----:B------:R-:W3:Y:S01]  /*3390*/  LDCU UR6, c[0x0][0x380] ;  /* 0x00007000ff0677ac */ /* 0x000ee20008000800 */
[----:B------:R-:W-:Y:S01]  /*33a0*/  UMOV UR4, 0x400 ;  /* 0x0000040000047882 */ /* 0x000fe20000000000 */
[----:B---3--:R-:W-:Y:S01]  /*33b0*/  IMAD R6, R10, UR6, R7 ;  /* 0x000000060a067c24 */ /* 0x008fe2000f8e0207 */
[----:B--2---:R-:W-:-:S06]  /*33c0*/  ULEA UR4, UR5, UR4, 0x18 ;  /* 0x0000000405047291 */ /* 0x004fcc000f8ec0ff */
[----:B------:R-:W-:-:S05]  /*33d0*/  LEA R6, R6, UR4, 0x2 ;  /* 0x0000000406067c11 */ /* 0x000fca000f8e10ff */
[----:B------:R2:W-:Y:S02]  /*33e0*/  STS [R6], R17 ;  /* 0x0000001106007388 */ /* 0x0005e40000000800 */
.L_x_24:
[----:B01----:R-:W-:Y:S05]  /*33f0*/  BSYNC.RECONVERGENT B7 ;  /* 0x0000000000077941 */ /* 0x003fea0003800200 */
.L_x_20:
[----:B------:R-:W0:Y:S01]  /*3400*/  LDCU UR4, c[0x0][0x380] ;  /* 0x00007000ff0477ac */ /* 0x000e220008000800 */
[----:B------:R-:W-:Y:S02]  /*3410*/  VIADD R7, R7, 0x1 ;  /* 0x0000000107077836 */ /* 0x000fe40000000000 */
[----:B0-----:R-:W-:-:S05]  /*3420*/  IMAD.U32 R15, RZ, RZ, UR4 ;  /* 0x00000004ff0f7e24 */ /* 0x001fca000f8e00ff */
[----:B------:R-:W-:-:S13]  /*3430*/  ISETP.NE.AND P2, PT, R7, R15, PT ;  /* 0x0000000f0700720c */ /* 0x000fda0003f45270 */
[----:B------:R-:W-:Y:S05]  /*3440*/  @P2 BRA `(.L_x_26) ;  /* 0xfffffff400482947 */ /* 0x000fea000383ffff */
[----:B------:R-:W-:Y:S05]  /*3450*/  BSYNC.RECONVERGENT B6 ;  /* 0x0000000000067941 */ /* 0x000fea0003800200 */
.L_x_14:
[----:B------:R-:W-:Y:S05]  /*3460*/  BRA `(.L_x_27) ;  /* 0x0000000400247947 */ /* 0x000fea0003800000 */
.L_x_13:
[----:B------:R-:W-:-:S09]  /*3470*/  UISETP.GE.U32.AND UP0, UPT, UR47, 0x3, UPT ;  /* 0x000000032f00788c */ /* 0x000fd2000bf06070 */
[----:B------:R-:W-:Y:S05]  /*3480*/  BRA.U !UP0, `(.L_x_28) ;  /* 0x0000000108747547 */ /* 0x000fea000b800000 */
[----:B------:R-:W-:-:S05]  /*3490*/  UMOV UR4, UR40 ;  /* 0x0000002800047c82 */ /* 0x000fca0008000000 */
.L_x_29:
[----:B-----5:R-:W-:Y:S01]  /*34a0*/  SHF.R.U32.HI R0, RZ, 0x2, R13 ;  /* 0x00000002ff007819 */ /* 0x020fe2000001160d */
[----:B------:R-:W-:Y:S01]  /*34b0*/  IMAD.SHL.U32 R3, R7, 0x10, RZ ;  /* 0x0000001007037824 */ /* 0x000fe200078e00ff */
[----:B------:R-:W-:Y:S01]  /*34c0*/  SHF.R.U32.HI R5, RZ, 0x2, R8 ;  /* 0x00000002ff057819 */ /* 0x000fe20000011608 */
[----:B------:R-:W-:Y:S01]  /*34d0*/  UIADD3 UR4, UPT, UPT, UR4, 0x4, URZ ;  /* 0x0000000404047890 */ /* 0x000fe2000fffe0ff */
[----:B------:R-:W-:Y:S01]  /*34e0*/  LOP3.LUT R0, R0, R13, RZ, 0x3c, !PT ;  /* 0x0000000d00007212 */ /* 0x000fe200078e3cff */
[----:B------:R-:W-:Y:S01]  /*34f0*/  IMAD.MOV.U32 R13, RZ, RZ, R7 ;  /* 0x000000ffff0d7224 */ /* 0x000fe200078e0007 */
[----:B------:R-:W-:Y:S01]  /*3500*/  LOP3.LUT R5, R5, R8, RZ, 0x3c, !PT ;  /* 0x0000000805057212 */ /* 0x000fe200078e3cff */
[----:B------:R-:W-:Y:S01]  /*3510*/  UISETP.NE.AND UP0, UPT, UR4, URZ, UPT ;  /* 0x000000ff0400728c */ /* 0x000fe2000bf05270 */
[----:B------:R-:W-:Y:S01]  /*3520*/  SHF.R.U32.HI R4, RZ, 0x2, R9 ;  /* 0x00000002ff047819 */ /* 0x000fe20000011609 */
[----:B------:R-:W-:-:S03]  /*3530*/  IMAD.SHL.U32 R2, R0, 0x2, RZ ;  /* 0x0000000200027824 */ /* 0x000fc600078e00ff */
[----:B------:R-:W-:Y:S02]  /*3540*/  LOP3.LUT R4, R4, R9, RZ, 0x3c, !PT ;  /* 0x0000000904047212 */ /* 0x000fe400078e3cff */
[----:B------:R-:W-:-:S04]  /*3550*/  LOP3.LUT R2, R0, R2, R3, 0x96, !PT ;  /* 0x0000000200027212 */ /* 0x000fc800078e9603 */
[----:B------:R-:W-:Y:S01]  /*3560*/  LOP3.LUT R8, R2, R7, RZ, 0x3c, !PT ;  /* 0x0000000702087212 */ /* 0x000fe200078e3cff */
[----:B------:R-:W-:-:S04]  /*3570*/  IMAD.SHL.U32 R2, R5, 0x2, RZ ;  /* 0x0000000205027824 */ /* 0x000fc800078e00ff */
[----:B------:R-:W-:-:S05]  /*3580*/  IMAD.SHL.U32 R0, R8, 0x10, RZ ;  /* 0x0000001008007824 */ /* 0x000fca00078e00ff */
[----:B------:R-:W-:Y:S01]  /*3590*/  LOP3.LUT R5, R5, R2, R0, 0x96, !PT ;  /* 0x0000000205057212 */ /* 0x000fe200078e9600 */
[----:B------:R-:W-:-:S03]  /*35a0*/  IMAD.SHL.U32 R0, R4, 0x2, RZ ;  /* 0x0000000204007824 */ /* 0x000fc600078e00ff */
[----:B------:R-:W-:Y:S02]  /*35b0*/  LOP3.LUT R9, R5, R8, RZ, 0x3c, !PT ;  /* 0x0000000805097212 */ /* 0x000fe400078e3cff */
[----:B------:R-:W-:-:S03]  /*35c0*/  SHF.R.U32.HI R5, RZ, 0x2, R6 ;  /* 0x00000002ff057819 */ /* 0x000fc60000011606 */
[----:B------:R-:W-:Y:S01]  /*35d0*/  IMAD.SHL.U32 R3, R9, 0x10, RZ ;  /* 0x0000001009037824 */ /* 0x000fe200078e00ff */
[----:B------:R-:W-:-:S04]  /*35e0*/  LOP3.LUT R5, R5, R6, RZ, 0x3c, !PT ;  /* 0x0000000605057212 */ /* 0x000fc800078e3cff */
[----:B------:R-:W-:Y:S01]  /*35f0*/  LOP3.LUT R0, R4, R0, R3, 0x96, !PT ;  /* 0x0000000004007212 */ /* 0x000fe200078e9603 */
[----:B------:R-:W-:-:S03]  /*3600*/  IMAD.SHL.U32 R2, R5, 0x2, RZ ;  /* 0x0000000205027824 */ /* 0x000fc600078e00ff */
[----:B------:R-:W-:-:S05]  /*3610*/  LOP3.LUT R6, R0, R9, RZ, 0x3c, !PT ;  /* 0x0000000900067212 */ /* 0x000fca00078e3cff */
[----:B------:R-:W-:-:S05]  /*3620*/  IMAD.SHL.U32 R0, R6, 0x10, RZ ;  /* 0x0000001006007824 */ /* 0x000fca00078e00ff */
[----:B------:R-:W-:-:S04]  /*3630*/  LOP3.LUT R5, R5, R2, R0, 0x96, !PT ;  /* 0x0000000205057212 */ /* 0x000fc800078e9600 */
[----:B------:R-:W-:Y:S01]  /*3640*/  LOP3.LUT R7, R5, R6, RZ, 0x3c, !PT ;  /* 0x0000000605077212 */ /* 0x000fe200078e3cff */
[----:B------:R-:W-:Y:S06]  /*3650*/  BRA.U UP0, `(.L_x_29) ;  /* 0xfffffffd00907547 */ /* 0x000fec000b83ffff */
.L_x_28:
[----:B------:R-:W-:Y:S01]  /*3660*/  UISETP.NE.AND UP0, UPT, UR52, URZ, UPT ;  /* 0x000000ff3400728c */ /* 0x000fe2000bf05270 */
[----:B-----5:R-:W-:Y:S02]  /*3670*/  IMAD.MOV.U32 R2, RZ, RZ, R6 ;  /* 0x000000ffff027224 */ /* 0x020fe400078e0006 */
[----:B------:R-:W-:Y:S02]  /*3680*/  IMAD.MOV.U32 R5, RZ, RZ, R9 ;  /* 0x000000ffff057224 */ /* 0x000fe400078e0009 */
[----:B------:R-:W-:Y:S02]  /*3690*/  IMAD.MOV.U32 R4, RZ, RZ, R8 ;  /* 0x000000ffff047224 */ /* 0x000fe400078e0008 */
[----:B------:R-:W-:Y:S02]  /*36a0*/  IMAD.MOV.U32 R3, RZ, RZ, R7 ;  /* 0x000000ffff037224 */ /* 0x000fe400078e0007 */
[----:B------:R-:W-:Y:S05]  /*36b0*/  BRA.U !UP0, `(.L_x_27) ;  /* 0x0000000108907547 */ /* 0x000fea000b800000 */
[----:B------:R-:W-:Y:S01]  /*36c0*/  SHF.R.U32.HI R0, RZ, 0x2, R13 ;  /* 0x00000002ff007819 */ /* 0x000fe2000001160d */
[----:B------:R-:W-:Y:S01]  /*36d0*/  IMAD.SHL.U32 R3, R7, 0x10, RZ ;  /* 0x0000001007037824 */ /* 0x000fe200078e00ff */
[----:B------:R-:W-:Y:S01]  /*36e0*/  UISETP.NE.AND UP0, UPT, UR52, 0x1, UPT ;  /* 0x000000013400788c */ /* 0x000fe2000bf05270 */
[----:B------:R-:W-:Y:S01]  /*36f0*/  IMAD.MOV.U32 R5, RZ, RZ, R6 ;  /* 0x000000ffff057224 */ /* 0x000fe200078e0006 */
[----:B------:R-:W-:Y:S01]  /*3700*/  LOP3.LUT R0, R0, R13, RZ, 0x3c, !PT ;  /* 0x0000000d00007212 */ /* 0x000fe200078e3cff */
[----:B------:R-:W-:Y:S02]  /*3710*/  IMAD.MOV.U32 R4, RZ, RZ, R9 ;  /* 0x000000ffff047224 */ /* 0x000fe400078e0009 */
[----:B------:R-:W-:Y:S02]  /*3720*/  IMAD.MOV.U32 R13, RZ, RZ, R8 ;  /* 0x000000ffff0d7224 */ /* 0x000fe400078e0008 */
[----:B------:R-:W-:-:S05]  /*3730*/  IMAD.SHL.U32 R2, R0, 0x2, RZ ;  /* 0x0000000200027824 */ /* 0x000fca00078e00ff */
[----:B------:R-:W-:Y:S01]  /*3740*/  LOP3.LUT R0, R0, R2, R3, 0x96, !PT ;  /* 0x0000000200007212 */ /* 0x000fe200078e9603 */
[----:B------:R-:W-:-:S03]  /*3750*/  IMAD.MOV.U32 R2, RZ, RZ, R7 ;  /* 0x000000ffff027224 */ /* 0x000fc600078e0007 */
[----:B------:R-:W-:-:S05]  /*3760*/  LOP3.LUT R17, R0, R7, RZ, 0x3c, !PT ;  /* 0x0000000700117212 */ /* 0x000fca00078e3cff */
[----:B------:R-:W-:Y:S01]  /*3770*/  IMAD.MOV.U32 R3, RZ, RZ, R17 ;  /* 0x000000ffff037224 */ /* 0x000fe200078e0011 */
[----:B------:R-:W-:Y:S06]  /*3780*/  BRA.U !UP0, `(.L_x_27) ;  /* 0x00000001085c7547 */ /* 0x000fec000b800000 */
[----:B------:R-:W-:Y:S01]  /*3790*/  UISETP.NE.AND UP0, UPT, UR52, 0x2, UPT ;  /* 0x000000023400788c */ /* 0x000fe2000bf05270 */
[----:B------:R-:W-:Y:S01]  /*37a0*/  SHF.R.U32.HI R3, RZ, 0x2, R8 ;  /* 0x00000002ff037819 */ /* 0x000fe20000011608 */
[----:B------:R-:W-:Y:S02]  /*37b0*/  IMAD.SHL.U32 R0, R17, 0x10, RZ ;  /* 0x0000001011007824 */ /* 0x000fe400078e00ff */
[----:B------:R-:W-:Y:S01]  /*37c0*/  IMAD.MOV.U32 R13, RZ, RZ, R9 ;  /* 0x000000ffff0d7224 */ /* 0x000fe200078e0009 */
[----:B------:R-:W-:Y:S02]  /*37d0*/  LOP3.LUT R3, R3, R8, RZ, 0x3c, !PT ;  /* 0x0000000803037212 */ /* 0x000fe400078e3cff */
[----:B------:R-:W-:-:S03]  /*37e0*/  PLOP3.LUT P2, PT, PT, PT, UP0, 0x80, 0x8 ;  /* 0x000000000008781c */ /* 0x000fc60003f4f008 */
[----:B------:R-:W-:-:S05]  /*37f0*/  IMAD.SHL.U32 R2, R3, 0x2, RZ ;  /* 0x0000000203027824 */ /* 0x000fca00078e00ff */
[----:B------:R-:W-:-:S04]  /*3800*/  LOP3.LUT R0, R3, R2, R0, 0x96, !PT ;  /* 0x0000000203007212 */ /* 0x000fc800078e9600 */
[----:B------:R-:W-:Y:S01]  /*3810*/  LOP3.LUT R3, R0, R17, RZ, 0x3c, !PT ;  /* 0x0000001100037212 */ /* 0x000fe200078e3cff */
[----:B------:R-:W-:Y:S01]  /*3820*/  @P2 IMAD.MOV.U32 R13, RZ, RZ, R6 ;  /* 0x000000ffff0d2224 */ /* 0x000fe200078e0006 */
[----:B------:R-:W-:-:S03]  /*3830*/  @P2 SHF.R.U32.HI R4, RZ, 0x2, R9 ;  /* 0x00000002ff042819 */ /* 0x000fc60000011609 */
[----:B------:R-:W-:Y:S01]  /*3840*/  @P2 IMAD.SHL.U32 R5, R3, 0x10, RZ ;  /* 0x0000001003052824 */ /* 0x000fe200078e00ff */
[----:B------:R-:W-:Y:S01]  /*3850*/  @P2 LOP3.LUT R2, R4, R9, RZ, 0x3c, !PT ;  /* 0x0000000904022212 */ /* 0x000fe200078e3cff */
[----:B------:R-:W-:Y:S02]  /*3860*/  IMAD.MOV.U32 R4, RZ, RZ, R6 ;  /* 0x000000ffff047224 */ /* 0x000fe400078e0006 */
[----:B------:R-:W-:Y:S02]  /*3870*/  @P2 IMAD.MOV.U32 R4, RZ, RZ, R7 ;  /* 0x000000ffff042224 */ /* 0x000fe400078e0007 */
[----:B------:R-:W-:-:S05]  /*3880*/  @P2 IMAD.SHL.U32 R0, R2, 0x2, RZ ;  /* 0x0000000202002824 */ /* 0x000fca00078e00ff */
[----:B------:R-:W-:Y:S01]  /*3890*/  @P2 LOP3.LUT R0, R2, R0, R5, 0x96, !PT ;  /* 0x0000000002002212 */ /* 0x000fe200078e9605 */
[----:B------:R-:W-:Y:S02]  /*38a0*/  IMAD.MOV.U32 R2, RZ, RZ, R17 ;  /* 0x000000ffff027224 */ /* 0x000fe400078e0011 */
[----:B------:R-:W-:Y:S01]  /*38b0*/  IMAD.MOV.U32 R5, RZ, RZ, R7 ;  /* 0x000000ffff057224 */ /* 0x000fe200078e0007 */
[----:B------:R-:W-:Y:S01]  /*38c0*/  @P2 LOP3.LUT R0, R0, R3, RZ, 0x3c, !PT ;  /* 0x0000000300002212 */ /* 0x000fe200078e3cff */
[----:B------:R-:W-:Y:S02]  /*38d0*/  @P2 IMAD.MOV.U32 R2, RZ, RZ, R3 ;  /* 0x000000ffff022224 */ /* 0x000fe400078e0003 */
[----:B------:R-:W-:Y:S02]  /*38e0*/  @P2 IMAD.MOV.U32 R5, RZ, RZ, R17 ;  /* 0x000000ffff052224 */ /* 0x000fe400078e0011 */
[----:B------:R-:W-:-:S07]  /*38f0*/  @P2 IMAD.MOV.U32 R3, RZ, RZ, R0 ;  /* 0x000000ffff032224 */ /* 0x000fce00078e0000 */
.L_x_27:
[----:B--2---:R-:W-:Y:S01]  /*3900*/  IMAD R6, R15, 0x587c5, R12 ;  /* 0x000587c50f067824 */ /* 0x004fe200078e020c */
[----:B------:R1:W-:Y:S01]  /*3910*/  STL.64 [R1+0x8], R4 ;  /* 0x0000080401007387 */ /* 0x0003e20000100a00 */
[----:B------:R-:W-:-:S03]  /*3920*/  IMAD.MOV.U32 R7, RZ, RZ, R13 ;  /* 0x000000ffff077224 */ /* 0x000fc600078e000d */
[----:B------:R1:W-:Y:S04]  /*3930*/  STL.64 [R1+0x10], R2 ;  /* 0x0000100201007387 */ /* 0x0003e80000100a00 */
[----:B------:R1:W-:Y:S02]  /*3940*/  STL.64 [R1], R6 ;  /* 0x0000000601007387 */ /* 0x0003e40000100a00 */
.L_x_12:
[----:B------:R-:W-:Y:S01]  /*3950*/  ISETP.GE.AND P2, PT, R15, 0x2, PT ;  /* 0x000000020f00780c */ /* 0x000fe20003f46270 */
[----:B------:R-:W-:Y:S05]  /*3960*/  WARPSYNC.ALL ;  /* 0x0000000000007948 */ /* 0x000fea0003800000 */
[----:B------:R-:W-:Y:S01]  /*3970*/  BAR.SYNC.DEFER_BLOCKING 0x0 ;  /* 0x0000000000007b1d */ /* 0x000fe20000010000 */
[----:B-1----:R-:W-:-:S05]  /*3980*/  IMAD.MOV.U32 R4, RZ, RZ, RZ ;  /* 0x000000ffff047224 */ /* 0x002fca00078e00ff */
[----:B------:R-:W-:Y:S04]  /*3990*/  BSSY.RECONVERGENT B0, `(.L_x_30) ;  /* 0x0000190000007945 */ /* 0x000fe80003800200 */
[----:B------:R-:W-:Y:S05]  /*39a0*/  @!P2 BRA `(.L_x_31) ;  /* 0x000000180038a947 */ /* 0x000fea0003800000 */
[----:B------:R-:W-:Y:S01]  /*39b0*/  VIADD R15, R15, 0xfffffffe ;  /* 0xfffffffe0f0f7836 */ /* 0x000fe20000000000 */
[----:B------:R-:W-:Y:S01]  /*39c0*/  BSSY.RECONVERGENT B1, `(.L_x_32) ;  /* 0x00000d3000017945 */ /* 0x000fe20003800200 */
[----:B------:R-:W-:-:S03]  /*39d0*/  CS2R R4, SRZ ;  /* 0x0000000000047805 */ /* 0x000fc6000001ff00 */
[----:B------:R-:W-:-:S13]  /*39e0*/  ISETP.GE.U32.AND P2, PT, R15, 0x3, PT ;  /* 0x000000030f00780c */ /* 0x000fda0003f46070 */
[----:B------:R-:W-:Y:S05]  /*39f0*/  @!P2 BRA `(.L_x_33) ;  /* 0x0000000c003ca947 */ /* 0x000fea0003800000 */
[----:B------:R-:W-:-:S07]  /*3a00*/  CS2R R4, SRZ ;  /* 0x0000000000047805 */ /* 0x000fce000001ff00 */
.L_x_46:
[----:B------:R-:W1:Y:S01]  /*3a10*/  S2UR UR5, SR_CgaCtaId ;  /* 0x00000000000579c3 */ /* 0x000e620000008800 */
[----:B------:R-:W-:Y:S01]  /*3a20*/  UMOV UR4, 0x400 ;  /* 0x0000040000047882 */ /* 0x000fe20000000000 */
[----:B0-----:R-:W-:Y:S02]  /*3a30*/  IMAD R6, R10, UR44, R5 ;  /* 0x0000002c0a067c24 */ /* 0x001fe4000f8e0205 */
[----:B------:R-:W-:-:S04]  /*3a40*/  IMAD R0, R5, UR45, RZ ;  /* 0x0000002d05007c24 */ /* 0x000fc8000f8e02ff */
[----:B------:R-:W-:Y:S01]  /*3a50*/  VIADD R15, R0, UR45 ;  /* 0x0000002d000f7c36 */ /* 0x000fe20008000000 */
[----:B-1----:R-:W-:-:S06]  /*3a60*/  ULEA UR4, UR5, UR4, 0x18 ;  /* 0x0000000405047291 */ /* 0x002fcc000f8ec0ff */
[----:B------:R-:W-:-:S05]  /*3a70*/  LEA R6, R6, UR4, 0x2 ;  /* 0x0000000406067c11 */ /* 0x000fca000f8e10ff */
[----:B------:R-:W0:Y:S04]  /*3a80*/  LDS R3, [R6] ;  /* 0x0000000006037984 */ /* 0x000e280000000800 */
[----:B------:R-:W1:Y:S01]  /*3a90*/  LDS R2, [R6+0x4] ;  /* 0x0000040006027984 */ /* 0x000e620000000800 */
[----:B0-----:R-:W-:Y:S02]  /*3aa0*/  SHF.R.S32.HI R7, RZ, 0x1f, R3 ;  /* 0x0000001fff077819 */ /* 0x001fe40000011403 */
[----:B------:R-:W-:Y:S02]  /*3ab0*/  IADD3 R3, P2, PT, R0, R3, RZ ;  /* 0x0000000300037210 */ /* 0x000fe40007f5e0ff */
[----:B-1----:R-:W-:Y:S02]  /*3ac0*/  SHF.R.S32.HI R8, RZ, 0x1f, R2 ;  /* 0x0000001fff087819 */ /* 0x002fe40000011402 */
[----:B------:R-:W-:-:S02]  /*3ad0*/  IADD3 R9, P3, PT, R15, R2, RZ ;  /* 0x000000020f097210 */ /* 0x000fc40007f7e0ff */
[----:B------:R-:W-:Y:S02]  /*3ae0*/  LEA.HI.X.SX32 R0, R0, R7, 0x1, P2 ;  /* 0x0000000700007211 */ /* 0x000fe400010f0eff */
[----:B------:R-:W-:Y:S02]  /*3af0*/  LEA.HI.X.SX32 R8, R15, R8, 0x1, P3 ;  /* 0x000000080f087211 */ /* 0x000fe400018f0eff */
[----:B------:R-:W-:Y:S02]  /*3b00*/  LEA R2, P2, R3, UR42, 0x5 ;  /* 0x0000002a03027c11 */ /* 0x000fe4000f8428ff */
[----:B------:R-:W-:Y:S02]  /*3b10*/  LEA R16, P3, R9, UR42, 0x5 ;  /* 0x0000002a09107c11 */ /* 0x000fe4000f8628ff */
[----:B------:R-:W-:Y:S02]  /*3b20*/  LEA.HI.X R3, R3, UR43, R0, 0x5, P2 ;  /* 0x0000002b03037c11 */ /* 0x000fe400090f2c00 */
[----:B------:R-:W-:-:S03]  /*3b30*/  LEA.HI.X R17, R9, UR43, R8, 0x5, P3 ;  /* 0x0000002b09117c11 */ /* 0x000fc600098f2c08 */
[----:B------:R-:W2:Y:S04]  /*3b40*/  LDG.E R0, desc[UR36][R2.64+0x4] ;  /* 0x0000042402007981 */ /* 0x000ea8000c1e1900 */
[----:B------:R-:W2:Y:S04]  /*3b50*/  LDG.E R7, desc[UR36][R16.64+0x4] ;  /* 0x0000042410077981 */ /* 0x000ea8000c1e1900 */
[----:B------:R-:W3:Y:S04]  /*3b60*/  LDG.E R19, desc[UR36][R2.64] ;  /* 0x0000002402137981 */ /* 0x000ee8000c1e1900 */
[----:B------:R-:W3:Y:S04]  /*3b70*/  LDG.E R8, desc[UR36][R16.64] ;  /* 0x0000002410087981 */ /* 0x000ee8000c1e1900 */
[----:B------:R-:W4:Y:S04]  /*3b80*/  LDG.E R18, desc[UR36][R2.64+0x8] ;  /* 0x0000082402127981 */ /* 0x000f28000c1e1900 */
[----:B------:R-:W4:Y:S04]  /*3b90*/  LDG.E R9, desc[UR36][R16.64+0x8] ;  /* 0x0000082410097981 */ /* 0x000f28000c1e1900 */
[----:B------:R-:W5:Y:S04]  /*3ba0*/  LDG.E R21, desc[UR36][R2.64+0xc] ;  /* 0x00000c2402157981 */ /* 0x000f68000c1e1900 */
[----:B------:R-:W5:Y:S04]  /*3bb0*/  LDG.E R12, desc[UR36][R16.64+0xc] ;  /* 0x00000c24100c7981 */ /* 0x000f68000c1e1900 */
[----:B------:R-:W5:Y:S04]  /*3bc0*/  LDG.E R20, desc[UR36][R2.64+0x10] ;  /* 0x0000102402147981 */ /* 0x000f68000c1e1900 */
[----:B------:R-:W5:Y:S04]  /*3bd0*/  LDG.E R13, desc[UR36][R16.64+0x10] ;  /* 0x00001024100d7981 */ /* 0x000f68000c1e1900 */
[----:B------:R-:W5:Y:S04]  /*3be0*/  LDG.E R23, desc[UR36][R2.64+0x14] ;  /* 0x0000142402177981 */ /* 0x000f68000c1e1900 */
[----:B------:R-:W5:Y:S01]  /*3bf0*/  LDG.E R14, desc[UR36][R16.64+0x14] ;  /* 0x00001424100e7981 */ /* 0x000f62000c1e1900 */
[----:B------:R-:W-:Y:S01]  /*3c00*/  BSSY.RECONVERGENT B2, `(.L_x_34) ;  /* 0x0000019000027945 */ /* 0x000fe20003800200 */
[----:B--2---:R-:W-:-:S04]  /*3c10*/  FADD R0, R0, -R7 ;  /* 0x8000000700007221 */ /* 0x004fc80000000000 */
[----:B------:R-:W-:Y:S01]  /*3c20*/  FMUL R0, R0, R0 ;  /* 0x0000000000007220 */ /* 0x000fe20000400000 */
[----:B---3--:R-:W-:-:S04]  /*3c30*/  FADD R19, R19, -R8 ;  /* 0x8000000813137221 */ /* 0x008fc80000000000 */
[----:B------:R-:W-:Y:S01]  /*3c40*/  FFMA R19, R19, R19, R0 ;  /* 0x0000001313137223 */ /* 0x000fe20000000000 */
[----:B----4-:R-:W-:-:S04]  /*3c50*/  FADD R18, R18, -R9 ;  /* 0x8000000912127221 */ /* 0x010fc80000000000 */
[----:B------:R-:W-:Y:S01]  /*3c60*/  FFMA R18, R18, R18, R19 ;  /* 0x0000001212127223 */ /* 0x000fe20000000013 */
[----:B-----5:R-:W-:-:S04]  /*3c70*/  FADD R21, R21, -R12 ;  /* 0x8000000c15157221 */ /* 0x020fc80000000000 */
[----:B------:R-:W-:Y:S01]  /*3c80*/  FFMA R21, R21, R21, R18 ;  /* 0x0000001515157223 */ /* 0x000fe20000000012 */
[----:B------:R-:W-:-:S04]  /*3c90*/  FADD R20, R20, -R13 ;  /* 0x8000000d14147221 */ /* 0x000fc80000000000 */
[----:B------:R-:W-:Y:S01]  /*3ca0*/  FFMA R20, R20, R20, R21 ;  /* 0x0000001414147223 */ /* 0x000fe20000000015 */
[----:B------:R-:W-:-:S04]  /*3cb0*/  FADD R23, R23, -R14 ;  /* 0x8000000e17177221 */ /* 0x000fc80000000000 */
[----:B------:R-:W-:-:S04]  /*3cc0*/  FFMA R3, R23, R23, R20 ;  /* 0x0000001717037223 */ /* 0x000fc80000000014 */
[----:B------:R-:W-:Y:S01]  /*3cd0*/  VIADD R0, R3, 0xf3000000 ;  /* 0xf300000003007836 */ /* 0x000fe20000000000 */
[----:B------:R0:W1:Y:S04]  /*3ce0*/  MUFU.RSQ R2, R3 ;  /* 0x0000000300027308 */ /* 0x0000680000001400 */
[----:B------:R-:W-:-:S13]  /*3cf0*/  ISETP.GT.U32.AND P2, PT, R0, 0x727fffff, PT ;  /* 0x727fffff0000780c */ /* 0x000fda0003f44070 */
[----:B01----:R-:W-:Y:S05]  /*3d00*/  @!P2 BRA `(.L_x_35) ;  /* 0x000000000010a947 */ /* 0x003fea0003800000 */
[----:B------:R-:W-:Y:S01]  /*3d10*/  IMAD.MOV.U32 R0, RZ, RZ, R3 ;  /* 0x000000ffff007224 */ /* 0x000fe200078e0003 */
[----:B------:R-:W-:-:S07]  /*3d20*/  MOV R2, 0x3d40 ;  /* 0x00003d4000027802 */ /* 0x000fce0000000f00 */
[----:B------:R-:W-:Y:S05]  /*3d30*/  CALL.REL.NOINC `($__internal_0_$__cuda_sm20_sqrt_rn_f32_slowpath) ;  /* 0x0000002400f07944 */ /* 0x000fea0003c00000 */
[----:B------:R-:W-:Y:S05]  /*3d40*/  BRA `(.L_x_36) ;  /* 0x0000000000107947 */ /* 0x000fea0003800000 */
.L_x_35:
[----:B------:R-:W-:Y:S01]  /*3d50*/  FMUL.FTZ R0, R3, R2 ;  /* 0x0000000203007220 */ /* 0x000fe20000410000 */
[----:B------:R-:W-:-:S03]  /*3d60*/  FMUL.FTZ R2, R2, 0.5 ;  /* 0x3f00000002027820 */ /* 0x000fc60000410000 */
[----:B------:R-:W-:-:S04]  /*3d70*/  FFMA R3, -R0, R0, R3 ;  /* 0x0000000000037223 */ /* 0x000fc80000000103 */
[----:B------:R-:W-:-:S07]  /*3d80*/  FFMA R0, R3, R2, R0 ;  /* 0x0000000203007223 */ /* 0x000fce0000000000 */
.L_x_36:
[----:B------:R-:W-:Y:S05]  /*3d90*/  BSYNC.RECONVERGENT B2 ;  /* 0x0000000000027941 */ /* 0x000fea0003800200 */
.L_x_34:
[----:B------:R-:W0:Y:S01]  /*3da0*/  LDS R2, [R6+0x8] ;  /* 0x0000080006027984 */ /* 0x000e220000000800 */
[----:B------:R-:W-:Y:S01]  /*3db0*/  VIADD R21, R15, UR41 ;  /* 0x000000290f157c36 */ /* 0x000fe20008000000 */
[----:B0-----:R-:W-:-:S04]  /*3dc0*/  SHF.R.S32.HI R16, RZ, 0x1f, R2 ;  /* 0x0000001fff107819 */ /* 0x001fc80000011402 */
[----:B------:R-:W-:-:S04]  /*3dd0*/  IADD3 R3, P2, PT, R21, R2, RZ ;  /* 0x0000000215037210 */ /* 0x000fc80007f5e0ff */
[----:B------:R-:W-:Y:S02]  /*3de0*/  LEA.HI.X.SX32 R16, R21, R16, 0x1, P2 ;  /* 0x0000001015107211 */ /* 0x000fe400010f0eff */
[----:B------:R-:W-:-:S04]  /*3df0*/  LEA R2, P2, R3, UR42, 0x5 ;  /* 0x0000002a03027c11 */ /* 0x000fc8000f8428ff */
[----:B------:R-:W-:-:S05]  /*3e00*/  LEA.HI.X R3, R3, UR43, R16, 0x5, P2 ;  /* 0x0000002b03037c11 */ /* 0x000fca00090f2c10 */
[----:B------:R-:W2:Y:S04]  /*3e10*/  LDG.E R16, desc[UR36][R2.64+0x4] ;  /* 0x0000042402107981 */ /* 0x000ea8000c1e1900 */
[----:B------:R-:W3:Y:S04]  /*3e20*/  LDG.E R15, desc[UR36][R2.64] ;  /* 0x00000024020f7981 */ /* 0x000ee8000c1e1900 */
[----:B------:R-:W4:Y:S04]  /*3e30*/  LDG.E R18, desc[UR36][R2.64+0x8] ;  /* 0x0000082402127981 */ /* 0x000f28000c1e1900 */
[----:B------:R-:W5:Y:S04]  /*3e40*/  LDG.E R17, desc[UR36][R2.64+0xc] ;  /* 0x00000c2402117981 */ /* 0x000f68000c1e1900 */
[----:B------:R-:W5:Y:S04]  /*3e50*/  LDG.E R20, desc[UR36][R2.64+0x10] ;  /* 0x0000102402147981 */ /* 0x000f68000c1e1900 */
[----:B------:R0:W5:Y:S01]  /*3e60*/  LDG.E R19, desc[UR36][R2.64+0x14] ;  /* 0x0000142402137981 */ /* 0x000162000c1e1900 */
[----:B------:R-:W-:Y:S01]  /*3e70*/  IMAD.MOV.U32 R22, RZ, RZ, R0 ;  /* 0x000000ffff167224 */ /* 0x000fe200078e0000 */
[----:B------:R-:W-:Y:S04]  /*3e80*/  BSSY.RECONVERGENT B2, `(.L_x_37) ;  /* 0x000001f000027945 */ /* 0x000fe80003800200 */
[----:B------:R-:W-:Y:S01]  /*3e90*/  FSETP.GEU.AND P2, PT, |R22|, 1.175494350822287508e-38, PT ;  /* 0x008000001600780b */ /* 0x000fe20003f4e200 */
[----:B0-----:R-:W-:-:S12]  /*3ea0*/  IMAD.MOV.U32 R2, RZ, RZ, 0x4b800000 ;  /* 0x4b800000ff027424 */ /* 0x001fd800078e00ff */
[----:B------:R-:W-:-:S04]  /*3eb0*/  @!P2 FMUL R22, R22, 16777216 ;  /* 0x4b8000001616a820 */ /* 0x000fc80000400000 */
[----:B------:R-:W0:Y:S01]  /*3ec0*/  MUFU.RCP R3, R22 ;  /* 0x0000001600037308 */ /* 0x000e220000001000 */
[----:B--2---:R-:W-:Y:S01]  /*3ed0*/  FADD R7, R7, -R16 ;  /* 0x8000001007077221 */ /* 0x004fe20000000000 */
[----:B---3--:R-:W-:-:S03]  /*3ee0*/  FADD R8, R8, -R15 ;  /* 0x8000000f08087221 */ /* 0x008fc60000000000 */
[----:B------:R-:W-:Y:S01]  /*3ef0*/  FMUL R7, R7, R7 ;  /* 0x0000000707077220 */ /* 0x000fe20000400000 */
[----:B----4-:R-:W-:-:S03]  /*3f00*/  FADD R9, R9, -R18 ;  /* 0x8000001209097221 */ /* 0x010fc60000000000 */
[----:B------:R-:W-:Y:S01]  /*3f10*/  FFMA R8, R8, R8, R7 ;  /* 0x0000000808087223 */ /* 0x000fe20000000007 */
[----:B-----5:R-:W-:-:S03]  /*3f20*/  FADD R12, R12, -R17 ;  /* 0x800000110c0c7221 */ /* 0x020fc60000000000 */
[----:B------:R-:W-:Y:S01]  /*3f30*/  FFMA R9, R9, R9, R8 ;  /* 0x0000000909097223 */ /* 0x000fe20000000008 */
[----:B------:R-:W-:-:S03]  /*3f40*/  FADD R13, R13, -R20 ;  /* 0x800000140d0d7221 */ /* 0x000fc60000000000 */
[----:B------:R-:W-:Y:S01]  /*3f50*/  FFMA R12, R12, R12, R9 ;  /* 0x0000000c0c0c7223 */ /* 0x000fe20000000009 */
[----:B------:R-:W-:-:S03]  /*3f60*/  FADD R14, R14, -R19 ;  /* 0x800000130e0e7221 */ /* 0x000fc60000000000 */
[----:B------:R-:W-:-:S04]  /*3f70*/  FFMA R13, R13, R13, R12 ;  /* 0x0000000d0d0d7223 */ /* 0x000fc8000000000c */
[----:B------:R-:W-:-:S04]  /*3f80*/  FFMA R13, R14, R14, R13 ;  /* 0x0000000e0e0d7223 */ /* 0x000fc8000000000d */
[----:B------:R-:W-:Y:S01]  /*3f90*/  VIADD R0, R13, 0xf3000000 ;  /* 0xf30000000d007836 */ /* 0x000fe20000000000 */
[----:B------:R1:W2:Y:S04]  /*3fa0*/  MUFU.RSQ R8, R13 ;  /* 0x0000000d00087308 */ /* 0x0002a80000001400 */
[----:B------:R-:W-:Y:S02]  /*3fb0*/  ISETP.GT.U32.AND P3, PT, R0, 0x727fffff, PT ;  /* 0x727fffff0000780c */ /* 0x000fe40003f64070 */
[----:B------:R-:W-:-:S05]  /*3fc0*/  FSEL R0, R2, 1, !P2 ;  /* 0x3f80000002007808 */ /* 0x000fca0005000000 */
[----:B0-----:R-:W-:-:S06]  /*3fd0*/  FFMA R4, R3, R0, R4 ;  /* 0x0000000003047223 */ /* 0x001fcc0000000004 */
[----:B-12---:R-:W-:Y:S05]  /*3fe0*/  @!P3 BRA `(.L_x_38) ;  /* 0x000000000010b947 */ /* 0x006fea0003800000 */
[----:B------:R-:W-:Y:S01]  /*3ff0*/  IMAD.MOV.U32 R0, RZ, RZ, R13 ;  /* 0x000000ffff007224 */ /* 0x000fe200078e000d */
[----:B------:R-:W-:-:S07]  /*4000*/  MOV R2, 0x4020 ;  /* 0x0000402000027802 */ /* 0x000fce0000000f00 */
[----:B------:R-:W-:Y:S05]  /*4010*/  CALL.REL.NOINC `($__internal_0_$__cuda_sm20_sqrt_rn_f32_slowpath) ;  /* 0x0000002400387944 */ /* 0x000fea0003c00000 */
[----:B------:R-:W-:Y:S05]  /*4020*/  BRA `(.L_x_39) ;  /* 0x0000000000107947 */ /* 0x000fea0003800000 */
.L_x_38:
[----:B------:R-:W-:Y:S01]  /*4030*/  FMUL.FTZ R0, R13, R8 ;  /* 0x000000080d007220 */ /* 0x000fe20000410000 */
[----:B------:R-:W-:-:S03]  /*4040*/  FMUL.FTZ R2, R8, 0.5 ;  /* 0x3f00000008027820 */ /* 0x000fc60000410000 */
[----:B------:R-:W-:-:S04]  /*4050*/  FFMA R3, -R0, R0, R13 ;  /* 0x0000000000037223 */ /* 0x000fc8000000010d */
[----:B------:R-:W-:-:S07]  /*4060*/  FFMA R0, R3, R2, R0 ;  /* 0x0000000203007223 */ /* 0x000fce0000000000 */
.L_x_39:
[----:B------:R-:W-:Y:S05]  /*4070*/  BSYNC.RECONVERGENT B2 ;  /* 0x0000000000027941 */ /* 0x000fea0003800200 */
.L_x_37:
        /* <DEDUP_REMOVED lines=15> */
[----:B------:R-:W-:-:S13]  /*4170*/  FSETP.GEU.AND P2, PT, |R22|, 1.175494350822287508e-38, PT ;  /* 0x008000001600780b */ /* 0x000fda0003f4e200 */
[----:B------:R-:W-:-:S04]  /*4180*/  @!P2 FMUL R22, R22, 16777216 ;  /* 0x4b8000001616a820 */ /* 0x000fc80000400000 */
[----:B0-----:R-:W0:Y:S01]  /*4190*/  MUFU.RCP R3, R22 ;  /* 0x0000001600037308 */ /* 0x001e220000001000 */
[----:B--2---:R-:W-:Y:S01]  /*41a0*/  FADD R16, R16, -R7 ;  /* 0x8000000710107221 */ /* 0x004fe20000000000 */
[----:B---3--:R-:W-:-:S03]  /*41b0*/  FADD R15, R15, -R8 ;  /* 0x800000080f0f7221 */ /* 0x008fc60000000000 */
[----:B------:R-:W-:Y:S01]  /*41c0*/  FMUL R16, R16, R16 ;  /* 0x0000001010107220 */ /* 0x000fe20000400000 */
[----:B----4-:R-:W-:-:S03]  /*41d0*/  FADD R18, R18, -R9 ;  /* 0x8000000912127221 */ /* 0x010fc60000000000 */
[----:B------:R-:W-:Y:S01]  /*41e0*/  FFMA R15, R15, R15, R16 ;  /* 0x0000000f0f0f7223 */ /* 0x000fe20000000010 */
[----:B-----5:R-:W-:-:S03]  /*41f0*/  FADD R17, R17, -R12 ;  /* 0x8000000c11117221 */ /* 0x020fc60000000000 */
[----:B------:R-:W-:Y:S01]  /*4200*/  FFMA R18, R18, R18, R15 ;  /* 0x0000001212127223 */ /* 0x000fe2000000000f */
[----:B------:R-:W-:Y:S02]  /*4210*/  IMAD.MOV.U32 R15, RZ, RZ, 0x4b800000 ;  /* 0x4b800000ff0f7424 */ /* 0x000fe400078e00ff */
[----:B------:R-:W-:Y:S01]  /*4220*/  FADD R20, R20, -R13 ;  /* 0x8000000d14147221 */ /* 0x000fe20000000000 */
        /* <DEDUP_REMOVED lines=14> */
.L_x_41:
[----:B------:R-:W-:Y:S01]  /*4310*/  FMUL.FTZ R0, R19, R2 ;  /* 0x0000000213007220 */ /* 0x000fe20000410000 */
[----:B------:R-:W-:-:S03]  /*4320*/  FMUL.FTZ R2, R2, 0.5 ;  /* 0x3f00000002027820 */ /* 0x000fc60000410000 */
[----:B------:R-:W-:-:S04]  /*4330*/  FFMA R3, -R0, R0, R19 ;  /* 0x0000000000037223 */ /* 0x000fc80000000113 */
[----:B------:R-:W-:-:S07]  /*4340*/  FFMA R0, R3, R2, R0 ;  /* 0x0000000203007223 */ /* 0x000fce0000000000 */
.L_x_42:
[----:B------:R-:W-:Y:S05]  /*4350*/  BSYNC.RECONVERGENT B2 ;  /* 0x0000000000027941 */ /* 0x000fea0003800200 */
.L_x_40:
        /* <DEDUP_REMOVED lines=12> */
[----:B------:R-:W5:Y:S01]  /*4420*/  LDG.E R19, desc[UR36][R2.64+0x14] ;  /* 0x0000142402137981 */ /* 0x000f62000c1e1900 */
[----:B------:R-:W-:Y:S01]  /*4430*/  BSSY.RECONVERGENT B2, `(.L_x_43) ;  /* 0x0000021000027945 */ /* 0x000fe20003800200 */
[----:B------:R-:W-:-:S02]  /*4440*/  VIADD R5, R5, 0x4 ;  /* 0x0000000405057836 */ /* 0x000fc40000000000 */
[----:B--2---:R-:W-:Y:S01]  /*4450*/  FADD R16, R7, -R16 ;  /* 0x8000001007107221 */ /* 0x004fe20000000000 */
[----:B------:R-:W-:Y:S02]  /*4460*/  IMAD.MOV.U32 R7, RZ, RZ, R0 ;  /* 0x000000ffff077224 */ /* 0x000fe400078e0000 */
[----:B---3--:R-:W-:Y:S01]  /*4470*/  FADD R15, R8, -R15 ;  /* 0x8000000f080f7221 */ /* 0x008fe20000000000 */
[----:B------:R-:W-:Y:S02]  /*4480*/  FMUL R16, R16, R16 ;  /* 0x0000001010107220 */ /* 0x000fe40000400000 */
[----:B------:R-:W-:Y:S01]  /*4490*/  FSETP.GEU.AND P2, PT, |R7|, 1.175494350822287508e-38, PT ;  /* 0x008000000700780b */ /* 0x000fe20003f4e200 */
[----:B----4-:R-:W-:Y:S01]  /*44a0*/  FADD R18, R9, -R18 ;  /* 0x8000001209127221 */ /* 0x010fe20000000000 */
[----:B------:R-:W-:Y:S01]  /*44b0*/  FFMA R15, R15, R15, R16 ;  /* 0x0000000f0f0f7223 */ /* 0x000fe20000000010 */
[----:B-----5:R-:W-:-:S03]  /*44c0*/  FADD R17, R12, -R17 ;  /* 0x800000110c117221 */ /* 0x020fc60000000000 */
[----:B------:R-:W-:Y:S01]  /*44d0*/  FFMA R18, R18, R18, R15 ;  /* 0x0000001212127223 */ /* 0x000fe2000000000f */
[----:B------:R-:W-:-:S03]  /*44e0*/  FADD R6, R13, -R6 ;  /* 0x800000060d067221 */ /* 0x000fc60000000000 */
[----:B------:R-:W-:-:S03]  /*44f0*/  FFMA R17, R17, R17, R18 ;  /* 0x0000001111117223 */ /* 0x000fc60000000012 */
[----:B------:R-:W-:Y:S01]  /*4500*/  @!P2 FMUL R7, R7, 16777216 ;  /* 0x4b8000000707a820 */ /* 0x000fe20000400000 */
[----:B------:R-:W-:Y:S01]  /*4510*/  FADD R19, R14, -R19 ;  /* 0x800000130e137221 */ /* 0x000fe20000000000 */
[----:B------:R-:W-:Y:S02]  /*4520*/  FFMA R6, R6, R6, R17 ;  /* 0x0000000606067223 */ /* 0x000fe40000000011 */
[----:B------:R-:W0:Y:S02]  /*4530*/  MUFU.RCP R3, R7 ;  /* 0x0000000700037308 */ /* 0x000e240000001000 */
[----:B------:R-:W-:Y:S01]  /*4540*/  FFMA R19, R19, R19, R6 ;  /* 0x0000001313137223 */ /* 0x000fe20000000006 */
[----:B------:R-:W-:-:S03]  /*4550*/  IMAD.MOV.U32 R6, RZ, RZ, 0x4b800000 ;  /* 0x4b800000ff067424 */ /* 0x000fc600078e00ff */
[----:B------:R-:W-:Y:S02]  /*4560*/  VIADD R0, R19, 0xf3000000 ;  /* 0xf300000013007836 */ /* 0x000fe40000000000 */
[----:B------:R1:W2:Y:S03]  /*4570*/  MUFU.RSQ R2, R19 ;  /* 0x0000001300027308 */ /* 0x0002a60000001400 */
[----:B------:R-:W-:Y:S02]  /*4580*/  ISETP.GT.U32.AND P3, PT, R0, 0x727fffff, PT ;  /* 0x727fffff0000780c */ /* 0x000fe40003f64070 */
[----:B------:R-:W-:-:S05]  /*4590*/  FSEL R0, R6, 1, !P2 ;  /* 0x3f80000006007808 */ /* 0x000fca0005000000 */
[----:B0-----:R-:W-:-:S06]  /*45a0*/  FFMA R9, R3, R0, R4 ;  /* 0x0000000003097223 */ /* 0x001fcc0000000004 */
[----:B-1----:R-:W-:Y:S05]  /*45b0*/  @!P3 BRA `(.L_x_44) ;  /* 0x000000000010b947 */ /* 0x002fea0003800000 */
[----:B------:R-:W-:Y:S01]  /*45c0*/  IMAD.MOV.U32 R0, RZ, RZ, R19 ;  /* 0x000000ffff007224 */ /* 0x000fe200078e0013 */
[----:B--2---:R-:W-:-:S07]  /*45d0*/  MOV R2, 0x45f0 ;  /* 0x000045f000027802 */ /* 0x004fce0000000f00 */
[----:B------:R-:W-:Y:S05]  /*45e0*/  CALL.REL.NOINC `($__internal_0_$__cuda_sm20_sqrt_rn_f32_slowpath) ;  /* 0x0000001c00c47944 */ /* 0x000fea0003c00000 */
[----:B------:R-:W-:Y:S05]  /*45f0*/  BRA `(.L_x_45) ;  /* 0x0000000000107947 */ /* 0x000fea0003800000 */
.L_x_44:
[----:B--2---:R-:W-:Y:S01]  /*4600*/  FMUL.FTZ R0, R19, R2 ;  /* 0x0000000213007220 */ /* 0x004fe20000410000 */
[----:B------:R-:W-:-:S03]  /*4610*/  FMUL.FTZ R2, R2, 0.5 ;  /* 0x3f00000002027820 */ /* 0x000fc60000410000 */
[----:B------:R-:W-:-:S04]  /*4620*/  FFMA R3, -R0, R0, R19 ;  /* 0x0000000000037223 */ /* 0x000fc80000000113 */
[----:B------:R-:W-:-:S07]  /*4630*/  FFMA R0, R3, R2, R0 ;  /* 0x0000000203007223 */ /* 0x000fce0000000000 */
.L_x_45:
[----:B------:R-:W-:Y:S05]  /*4640*/  BSYNC.RECONVERGENT B2 ;  /* 0x0000000000027941 */ /* 0x000fea0003800200 */
.L_x_43:
[----:B------:R-:W-:Y:S01]  /*4650*/  FSETP.GEU.AND P2, PT, |R0|, 1.175494350822287508e-38, PT ;  /* 0x008000000000780b */ /* 0x000fe20003f4e200 */
[----:B------:R-:W-:Y:S01]  /*4660*/  ULOP3.LUT UR4, UR47, 0xfffffffc, URZ, 0xc0, !UPT ;  /* 0xfffffffc2f047892 */ /* 0x000fe2000f8ec0ff */
[----:B------:R-:W-:-:S05]  /*4670*/  IMAD.MOV.U32 R3, RZ, RZ, 0x4b800000 ;  /* 0x4b800000ff037424 */ /* 0x000fca00078e00ff */
[----:B------:R-:W-:Y:S02]  /*4680*/  ISETP.NE.AND P3, PT, R5, UR4, PT ;  /* 0x0000000405007c0c */ /* 0x000fe4000bf65270 */
[----:B------:R-:W-:-:S04]  /*4690*/  FSEL R3, R3, 1, !P2 ;  /* 0x3f80000003037808 */ /* 0x000fc80005000000 */
[----:B------:R-:W-:-:S04]  /*46a0*/  @!P2 FMUL R0, R0, 16777216 ;  /* 0x4b8000000000a820 */ /* 0x000fc80000400000 */
[----:B------:R-:W0:Y:S02]  /*46b0*/  MUFU.RCP R4, R0 ;  /* 0x0000000000047308 */ /* 0x000e240000001000 */
[----:B0-----:R-:W-:Y:S01]  /*46c0*/  FFMA R4, R4, R3, R9 ;  /* 0x0000000304047223 */ /* 0x001fe20000000009 */
[----:B------:R-:W-:Y:S06]  /*46d0*/  @P3 BRA `(.L_x_46) ;  /* 0xfffffff000cc3947 */ /* 0x000fec000383ffff */
[----:B------:R-:W-:-:S07]  /*46e0*/  IMAD.U32 R5, RZ, RZ, UR4 ;  /* 0x00000004ff057e24 */ /* 0x000fce000f8e00ff */
.L_x_33:
[----:B0-----:R-:W-:Y:S05]  /*46f0*/  BSYNC.RECONVERGENT B1 ;  /* 0x0000000000017941 */ /* 0x001fea0003800200 */
.L_x_32:
[----:B------:R-:W-:-:S09]  /*4700*/  ULOP3.LUT UP0, URZ, UR47, 0x3, URZ, 0xc0, !UPT ;  /* 0x000000032fff7892 */ /* 0x000fd2000f80c0ff */
[----:B------:R-:W-:Y:S05]  /*4710*/  BRA.U !UP0, `(.L_x_31) ;  /* 0x0000000908dc7547 */ /* 0x000fea000b800000 */
[----:B------:R-:W-:-:S09]  /*4720*/  UISETP.NE.AND UP0, UPT, UR56, 0x1, UPT ;  /* 0x000000013800788c */ /* 0x000fd2000bf05270 */
[----:B------:R-:W-:Y:S05]  /*4730*/  BRA.U !UP0, `(.L_x_47) ;  /* 0x0000000508c87547 */ /* 0x000fea000b800000 */
[----:B------:R-:W0:Y:S01]  /*4740*/  S2UR UR5, SR_CgaCtaId ;  /* 0x00000000000579c3 */ /* 0x000e220000008800 */
[----:B------:R-:W1:Y:S01]  /*4750*/  LDCU.64 UR6, c[0x0][0x380] ;  /* 0x00007000ff0677ac */ /* 0x000e620008000a00 */
[----:B------:R-:W-:Y:S01]  /*4760*/  UMOV UR4, 0x400 ;  /* 0x0000040000047882 */ /* 0x000fe20000000000 */
[----:B-1----:R-:W-:Y:S02]  /*4770*/  IMAD R7, R10, UR6, R5 ;  /* 0x000000060a077c24 */ /* 0x002fe4000f8e0205 */
[----:B------:R-:W-:Y:S01]  /*4780*/  IMAD R0, R5, UR7, RZ ;  /* 0x0000000705007c24 */ /* 0x000fe2000f8e02ff */
[----:B0-----:R-:W-:-:S03]  /*4790*/  ULEA UR4, UR5, UR4, 0x18 ;  /* 0x0000000405047291 */ /* 0x001fc6000f8ec0ff */
[----:B------:R-:W-:-:S03]  /*47a0*/  VIADD R6, R0, UR7 ;  /* 0x0000000700067c36 */ /* 0x000fc60008000000 */
[----:B------:R-:W-:-:S05]  /*47b0*/  LEA R7, R7, UR4, 0x2 ;  /* 0x0000000407077c11 */ /* 0x000fca000f8e10ff */
[----:B------:R-:W0:Y:S01]  /*47c0*/  LDS R3, [R7] ;  /* 0x0000000007037984 */ /* 0x000e220000000800 */
[----:B------:R-:W1:Y:S03]  /*47d0*/  LDCU.64 UR4, c[0x0][0x390] ;  /* 0x00007200ff0477ac */ /* 0x000e660008000a00 */
[----:B------:R-:W2:Y:S01]  /*47e0*/  LDS R9, [R7+0x4] ;  /* 0x0000040007097984 */ /* 0x000ea20000000800 */
[----:B0-----:R-:W-:Y:S02]  /*47f0*/  SHF.R.S32.HI R13, RZ, 0x1f, R3 ;  /* 0x0000001fff0d7819 */ /* 0x001fe40000011403 */
[----:B------:R-:W-:Y:S02]  /*4800*/  IADD3 R8, P2, PT, R0, R3, RZ ;  /* 0x0000000300087210 */ /* 0x000fe40007f5e0ff */
[----:B--2---:R-:W-:Y:S02]  /*4810*/  SHF.R.S32.HI R3, RZ, 0x1f, R9 ;  /* 0x0000001fff037819 */ /* 0x004fe40000011409 */
[----:B------:R-:W-:-:S02]  /*4820*/  IADD3 R9, P3, PT, R6, R9, RZ ;  /* 0x0000000906097210 */ /* 0x000fc40007f7e0ff */
[----:B------:R-:W-:Y:S02]  /*4830*/  LEA.HI.X.SX32 R13, R0, R13, 0x1, P2 ;  /* 0x0000000d000d7211 */ /* 0x000fe400010f0eff */
[----:B------:R-:W-:Y:S02]  /*4840*/  LEA.HI.X.SX32 R0, R6, R3, 0x1, P3 ;  /* 0x0000000306007211 */ /* 0x000fe400018f0eff */
[C---:B-1----:R-:W-:Y:S02]  /*4850*/  LEA R2, P2, R8.reuse, UR4, 0x5 ;  /* 0x0000000408027c11 */ /* 0x042fe4000f8428ff */
[C---:B------:R-:W-:Y:S02]  /*4860*/  LEA R16, P3, R9.reuse, UR4, 0x5 ;  /* 0x0000000409107c11 */ /* 0x040fe4000f8628ff */
        /* <DEDUP_REMOVED lines=35> */
.L_x_49:
[----:B------:R-:W-:Y:S01]  /*4aa0*/  FMUL.FTZ R0, R23, R2 ;  /* 0x0000000217007220 */ /* 0x000fe20000410000 */
[----:B------:R-:W-:-:S03]  /*4ab0*/  FMUL.FTZ R2, R2, 0.5 ;  /* 0x3f00000002027820 */ /* 0x000fc60000410000 */
[----:B------:R-:W-:-:S04]  /*4ac0*/  FFMA R3, -R0, R0, R23 ;  /* 0x0000000000037223 */ /* 0x000fc80000000117 */
[----:B------:R-:W-:-:S07]  /*4ad0*/  FFMA R0, R3, R2, R0 ;  /* 0x0000000203007223 */ /* 0x000fce0000000000 */
.L_x_50:
[----:B------:R-:W-:Y:S05]  /*4ae0*/  BSYNC.RECONVERGENT B1 ;  /* 0x0000000000017941 */ /* 0x000fea0003800200 */
.L_x_48:
[----:B------:R-:W0:Y:S01]  /*4af0*/  LDS R7, [R7+0x8] ;  /* 0x0000080007077984 */ /* 0x000e220000000800 */
[----:B------:R-:W1:Y:S01]  /*4b00*/  LDCU UR4, c[0x0][0x384] ;  /* 0x00007080ff0477ac */ /* 0x000e620008000800 */
[----:B------:R-:W2:Y:S01]  /*4b10*/  LDCU.64 UR6, c[0x0][0x390] ;  /* 0x00007200ff0677ac */ /* 0x000ea20008000a00 */
[----:B-1----:R-:W-:Y:S01]  /*4b20*/  VIADD R6, R6, UR4 ;  /* 0x0000000406067c36 */ /* 0x002fe20008000000 */
[----:B0-----:R-:W-:-:S04]  /*4b30*/  SHF.R.S32.HI R3, RZ, 0x1f, R7 ;  /* 0x0000001fff037819 */ /* 0x001fc80000011407 */
[----:B------:R-:W-:-:S04]  /*4b40*/  IADD3 R16, P2, PT, R6, R7, RZ ;  /* 0x0000000706107210 */ /* 0x000fc80007f5e0ff */
[----:B------:R-:W-:Y:S02]  /*4b50*/  LEA.HI.X.SX32 R3, R6, R3, 0x1, P2 ;  /* 0x0000000306037211 */ /* 0x000fe400010f0eff */
[----:B--2---:R-:W-:-:S04]  /*4b60*/  LEA R2, P2, R16, UR6, 0x5 ;  /* 0x0000000610027c11 */ /* 0x004fc8000f8428ff */
        /* <DEDUP_REMOVED lines=18> */
[----:B------:R-:W-:Y:S02]  /*4c90*/  IMAD.MOV.U32 R6, RZ, RZ, 0x4b800000 ;  /* 0x4b800000ff067424 */ /* 0x000fe400078e00ff */
[----:B------:R-:W-:Y:S01]  /*4ca0*/  FADD R19, R14, -R19 ;  /* 0x800000130e137221 */ /* 0x000fe20000000000 */
[----:B------:R-:W-:-:S03]  /*4cb0*/  FFMA R16, R16, R16, R7 ;  /* 0x0000001010107223 */ /* 0x000fc60000000007 */
[----:B------:R-:W-:Y:S01]  /*4cc0*/  @!P2 FMUL R8, R8, 16777216 ;  /* 0x4b8000000808a820 */ /* 0x000fe20000400000 */
[----:B------:R-:W-:Y:S01]  /*4cd0*/  FADD R18, R15, -R18 ;  /* 0x800000120f127221 */ /* 0x000fe20000000000 */
[----:B------:R-:W-:Y:S02]  /*4ce0*/  FFMA R19, R19, R19, R16 ;  /* 0x0000001313137223 */ /* 0x000fe40000000010 */
[----:B------:R-:W0:Y:S02]  /*4cf0*/  MUFU.RCP R3, R8 ;  /* 0x0000000800037308 */ /* 0x000e240000001000 */
[----:B------:R-:W-:-:S04]  /*4d00*/  FFMA R19, R18, R18, R19 ;  /* 0x0000001212137223 */ /* 0x000fc80000000013 */
        /* <DEDUP_REMOVED lines=10> */
.L_x_52:
[----:B--2---:R-:W-:Y:S01]  /*4db0*/  FMUL.FTZ R0, R19, R2 ;  /* 0x0000000213007220 */ /* 0x004fe20000410000 */
[----:B------:R-:W-:-:S03]  /*4dc0*/  FMUL.FTZ R2, R2, 0.5 ;  /* 0x3f00000002027820 */ /* 0x000fc60000410000 */
[----:B------:R-:W-:-:S04]  /*4dd0*/  FFMA R3, -R0, R0, R19 ;  /* 0x0000000000037223 */ /* 0x000fc80000000113 */
[----:B------:R-:W-:-:S07]  /*4de0*/  FFMA R0, R3, R2, R0 ;  /* 0x0000000203007223 */ /* 0x000fce0000000000 */
.L_x_53:
[----:B------:R-:W-:Y:S05]  /*4df0*/  BSYNC.RECONVERGENT B1 ;  /* 0x0000000000017941 */ /* 0x000fea0003800200 */
.L_x_51:
[----:B------:R-:W-:Y:S01]  /*4e00*/  FSETP.GEU.AND P2, PT, |R0|, 1.175494350822287508e-38, PT ;  /* 0x008000000000780b */ /* 0x000fe20003f4e200 */
[----:B------:R-:W-:-:S05]  /*4e10*/  IMAD.MOV.U32 R3, RZ, RZ, 0x4b800000 ;  /* 0x4b800000ff037424 */ /* 0x000fca00078e00ff */
[----:B------:R-:W-:-:S07]  /*4e20*/  FSEL R3, R3, 1, !P2 ;  /* 0x3f80000003037808 */ /* 0x000fce0005000000 */
[----:B------:R-:W-:-:S04]  /*4e30*/  @!P2 FMUL R0, R0, 16777216 ;  /* 0x4b8000000000a820 */ /* 0x000fc80000400000 */
[----:B------:R-:W0:Y:S02]  /*4e40*/  MUFU.RCP R4, R0 ;  /* 0x0000000000047308 */ /* 0x000e240000001000 */
[----:B0-----:R-:W-:-:S07]  /*4e50*/  FFMA R4, R4, R3, R7 ;  /* 0x0000000304047223 */ /* 0x001fce0000000007 */
.L_x_47:
[----:B------:R-:W-:-:S09]  /*4e60*/  ULOP3.LUT UP0, URZ, UR48, 0x1, URZ, 0xc0, !UPT ;  /* 0x0000000130ff7892 */ /* 0x000fd2000f80c0ff */
        /* <DEDUP_REMOVED lines=18> */
[----:B-1----:R-:W-:Y:S02]  /*4f90*/  LEA R2, P2, R9, UR4, 0x5 ;  /* 0x0000000409027c11 */ /* 0x002fe4000f8428ff */
        /* <DEDUP_REMOVED lines=16> */
[----:B--2---:R-:W-:Y:S01]  /*50a0*/  FADD R8, R8, -R9 ;  /* 0x8000000908087221 */ /* 0x004fe20000000000 */
[----:B---3--:R-:W-:-:S03]  /*50b0*/  FADD R0, R0, -R5 ;  /* 0x8000000500007221 */ /* 0x008fc60000000000 */
[----:B------:R-:W-:-:S04]  /*50c0*/  FMUL R5, R8, R8 ;  /* 0x0000000808057220 */ /* 0x000fc80000400000 */
        /* <DEDUP_REMOVED lines=17> */
.L_x_55:
[----:B------:R-:W-:Y:S01]  /*51e0*/  FMUL.FTZ R0, R5, R2 ;  /* 0x0000000205007220 */ /* 0x000fe20000410000 */
[----:B------:R-:W-:-:S03]  /*51f0*/  FMUL.FTZ R2, R2, 0.5 ;  /* 0x3f00000002027820 */ /* 0x000fc60000410000 */
[----:B------:R-:W-:-:S04]  /*5200*/  FFMA R3, -R0, R0, R5 ;  /* 0x0000000000037223 */ /* 0x000fc80000000105 */
[----:B------:R-:W-:-:S07]  /*5210*/  FFMA R0, R3, R2, R0 ;  /* 0x0000000203007223 */ /* 0x000fce0000000000 */
.L_x_56:
[----:B------:R-:W-:Y:S05]  /*5220*/  BSYNC.RECONVERGENT B1 ;  /* 0x0000000000017941 */ /* 0x000fea0003800200 */
.L_x_54:
[----:B------:R-:W-:Y:S01]  /*5230*/  FSETP.GEU.AND P2, PT, |R0|, 1.175494350822287508e-38, PT ;  /* 0x008000000000780b */ /* 0x000fe20003f4e200 */
[----:B------:R-:W-:-:S12]  /*5240*/  IMAD.MOV.U32 R2, RZ, RZ, 0x4b800000 ;  /* 0x4b800000ff027424 */ /* 0x000fd800078e00ff */
[----:B------:R-:W-:-:S04]  /*5250*/  @!P2 FMUL R0, R0, 16777216 ;  /* 0x4b8000000000a820 */ /* 0x000fc80000400000 */
[----:B------:R0:W1:Y:S02]  /*5260*/  MUFU.RCP R3, R0 ;  /* 0x0000000000037308 */ /* 0x0000640000001000 */
[----:B0-----:R-:W-:-:S05]  /*5270*/  FSEL R0, R2, 1, !P2 ;  /* 0x3f80000002007808 */ /* 0x001fca0005000000 */
[----:B-1----:R-:W-:-:S07]  /*5280*/  FFMA R4, R3, R0, R4 ;  /* 0x0000000003047223 */ /* 0x002fce0000000004 */
.L_x_31:
[----:B0-----:R-:W-:Y:S05]  /*5290*/  BSYNC.RECONVERGENT B0 ;  /* 0x0000000000007941 */ /* 0x001fea0003800200 */
.L_x_30:
[----:B------:R-:W-:Y:S02]  /*52a0*/  I2FP.F32.S32 R0, UR47 ;  /* 0x0000002f00007c45 */ /* 0x000fe40008201400 */
[----:B------:R-:W-:Y:S02]  /*52b0*/  LEA R3, R10, UR39, 0x2 ;  /* 0x000000270a037c11 */ /* 0x000fe4000f8e10ff */
[----:B------:R-:W-:-:S13]  /*52c0*/  FSETP.GEU.AND P2, PT, |R0|, 1.175494350822287508e-38, PT ;  /* 0x008000000000780b */ /* 0x000fda0003f4e200 */
[----:B------:R-:W-:Y:S01]  /*52d0*/  @!P2 FMUL R0, R0, 16777216 ;  /* 0x4b8000000000a820 */ /* 0x000fe20000400000 */
[----:B------:R-:W-:-:S05]  /*52e0*/  @!P2 FMUL R4, R4, 16777216 ;  /* 0x4b8000000404a820 */ /* 0x000fca0000400000 */
[----:B------:R-:W0:Y:S02]  /*52f0*/  MUFU.RCP R0, R0 ;  /* 0x0000000000007308 */ /* 0x000e240000001000 */
[----:B0-----:R-:W-:-:S04]  /*5300*/  FMUL R2, R0, R4 ;  /* 0x0000000400027220 */ /* 0x001fc80000400000 */
[----:B------:R-:W-:-:S05]  /*5310*/  FMUL R2, R2, 1000 ;  /* 0x447a000002027820 */ /* 0x000fca0000400000 */
[----:B------:R0:W-:Y:S01]  /*5320*/  STS [R3], R2 ;  /* 0x0000000203007388 */ /* 0x0001e20000000800 */
[----:B------:R-:W-:Y:S05]  /*5330*/  @!P1 BRA `(.L_x_57) ;  /* 0x0000000000689947 */ /* 0x000fea0003800000 */
[----:B------:R-:W-:-:S07]  /*5340*/  IMAD.MOV.U32 R0, RZ, RZ, RZ ;  /* 0x000000ffff007224 */ /* 0x000fce00078e00ff */
.L_x_61:
[----:B------:R-:W1:Y:S01]  /*5350*/  LDCU.64 UR4, c[0x0][0x390] ;  /* 0x00007200ff0477ac */ /* 0x000e620008000a00 */
[----:B0-----:R-:W-:-:S05]  /*5360*/  IADD3 R3, P2, PT, R11, R0, RZ ;  /* 0x000000000b037210 */ /* 0x001fca0007f5e0ff */
[----:B------:R-:W-:Y:S01]  /*5370*/  IMAD.X R4, RZ, RZ, RZ, P2 ;  /* 0x000000ffff047224 */ /* 0x000fe200010e06ff */
[C---:B-1----:R-:W-:Y:S01]  /*5380*/  LEA R2, P2, R3.reuse, UR4, 0x5 ;  /* 0x0000000403027c11 */ /* 0x042fe2000f8428ff */
[----:B------:R-:W0:Y:S03]  /*5390*/  LDCU UR4, c[0x0][0x3a0] ;  /* 0x00007400ff0477ac */ /* 0x000e260008000800 */
[----:B------:R-:W-:Y:S01]  /*53a0*/  LEA.HI.X R3, R3, UR5, R4, 0x5, P2 ;  /* 0x0000000503037c11 */ /* 0x000fe200090f2c04 */
[----:B------:R-:W1:Y:S04]  /*53b0*/  LDCU UR5, c[0x0][0x384] ;  /* 0x00007080ff0577ac */ /* 0x000e680008000800 */
[----:B------:R-:W0:Y:S01]  /*53c0*/  LDG.E R4, desc[UR36][R2.64+0x1c] ;  /* 0x00001c2402047981 */ /* 0x000e22000c1e1900 */
[----:B------:R-:W-:Y:S01]  /*53d0*/  VIADD R0, R0, 0x1 ;  /* 0x0000000100007836 */ /* 0x000fe20000000000 */
[----:B------:R-:W-:Y:S04]  /*53e0*/  BSSY B0, `(.L_x_58) ;  /* 0x000000e000007945 */ /* 0x000fe80003800000 */
[----:B-1----:R-:W-:-:S02]  /*53f0*/  ISETP.NE.AND P3, PT, R0, UR5, PT ;  /* 0x0000000500007c0c */ /* 0x002fc4000bf65270 */
[----:B0-----:R-:W-:-:S13]  /*5400*/  FSETP.GT.AND P2, PT, R4, UR4, PT ;  /* 0x0000000404007c0b */ /* 0x001fda000bf44000 */
[----:B------:R-:W-:Y:S05]  /*5410*/  @!P2 BRA `(.L_x_59) ;  /* 0x000000000028a947 */ /* 0x000fea0003800000 */
[----:B------:R-:W2:Y:S02]  /*5420*/  LDG.E.U8 R5, desc[UR36][R2.64+0x18] ;  /* 0x0000182402057981 */ /* 0x000ea4000c1e1100 */
[----:B--2---:R-:W-:-:S13]  /*5430*/  ISETP.NE.AND P2, PT, R5, RZ, PT ;  /* 0x000000ff0500720c */ /* 0x004fda0003f45270 */
[----:B------:R-:W-:Y:S05]  /*5440*/  @!P2 BRA `(.L_x_59) ;  /* 0x00000000001ca947 */ /* 0x000fea0003800000 */
[----:B------:R-:W0:Y:S02]  /*5450*/  LDC R7, c[0x0][0x3a8] ;  /* 0x0000ea00ff077b82 */ /* 0x000e240000000800 */
.L_x_60:
[C---:B0-----:R-:W-:Y:S01]  /*5460*/  FMUL R5, R4.reuse, R7 ;  /* 0x0000000704057220 */ /* 0x041fe20000400000 */
[----:B------:R-:W-:Y:S05]  /*5470*/  YIELD ;  /* 0x0000000000007946 */ /* 0x000fea0003800000 */
[----:B------:R-:W2:Y:S02]  /*5480*/  ATOMG.E.CAS.STRONG.GPU PT, R5, [R2+0x1c], R4, R5 ;  /* 0x00001c04020573a9 */ /* 0x000ea400001ee105 */
[----:B--2---:R-:W-:Y:S01]  /*5490*/  ISETP.NE.AND P2, PT, R4, R5, PT ;  /* 0x000000050400720c */ /* 0x004fe20003f45270 */
[----:B------:R-:W-:-:S12]  /*54a0*/  IMAD.MOV.U32 R4, RZ, RZ, R5 ;  /* 0x000000ffff047224 */ /* 0x000fd800078e0005 */
[----:B------:R-:W-:Y:S05]  /*54b0*/  @P2 BRA `(.L_x_60) ;  /* 0xfffffffc00e82947 */ /* 0x000fea000383ffff */
.L_x_59:
[----:B------:R-:W-:Y:S05]  /*54c0*/  BSYNC B0 ;  /* 0x0000000000007941 */ /* 0x000fea0003800000 */
.L_x_58:
[----:B------:R-:W-:Y:S05]  /*54d0*/  @P3 BRA `(.L_x_61) ;  /* 0xfffffffc009c3947 */ /* 0x000fea000383ffff */
.L_x_57:
[----:B------:R-:W-:Y:S05]  /*54e0*/  WARPSYNC.ALL ;  /* 0x0000000000007948 */ /* 0x000fea0003800000 */
[----:B------:R-:W-:Y:S06]  /*54f0*/  BAR.SYNC.DEFER_BLOCKING 0x0 ;  /* 0x0000000000007b1d */ /* 0x000fec0000010000 */
[----:B------:R-:W-:Y:S04]  /*5500*/  BSSY.RECONVERGENT B0, `(.L_x_62) ;  /* 0x00000fb000007945 */ /* 0x000fe80003800200 */
[----:B------:R-:W-:Y:S05]  /*5510*/  @!P0 BRA `(.L_x_63) ;  /* 0x0000000c00e48947 */ /* 0x000fea0003800000 */
[----:B------:R-:W1:Y:S01]  /*5520*/  LDCU UR4, c[0x0][0x388] ;  /* 0x00007100ff0477ac */ /* 0x000e620008000800 */
[----:B0-----:R-:W-:Y:S01]  /*5530*/  IMAD.MOV.U32 R3, RZ, RZ, RZ ;  /* 0x000000ffff037224 */ /* 0x001fe200078e00ff */
[----:B-1----:R-:W-:-:S09]  /*5540*/  UISETP.GE.U32.AND UP0, UPT, UR4, 0x8, UPT ;  /* 0x000000080400788c */ /* 0x002fd2000bf06070 */
[----:B------:R-:W-:Y:S05]  /*5550*/  BRA.U !UP0, `(.L_x_64) ;  /* 0x0000000508d47547 */ /* 0x000fea000b800000 */
[----:B------:R-:W0:Y:S01]  /*5560*/  S2R R7, SR_CgaCtaId ;  /* 0x0000000000077919 */ /* 0x000e220000008800 */
[----:B------:R-:W1:Y:S01]  /*5570*/  LDC R5, c[0x0][0x380] ;  /* 0x0000e000ff057b82 */ /* 0x000e620000000800 */
[----:B------:R-:W-:Y:S01]  /*5580*/  MOV R4, 0x400 ;  /* 0x0000040000047802 */ /* 0x000fe20000000f00 */
[----:B------:R-:W-:-:S06]  /*5590*/  IMAD.MOV.U32 R6, RZ, RZ, RZ ;  /* 0x000000ffff067224 */ /* 0x000fcc00078e00ff */
[----:B------:R-:W2:Y:S08]  /*55a0*/  LDC R0, c[0x0][0x3a4] ;  /* 0x0000e900ff007b82 */ /* 0x000eb00000000800 */
[----:B------:R-:W3:Y:S01]  /*55b0*/  LDC.64 R2, c[0x0][0x390] ;  /* 0x0000e400ff027b82 */ /* 0x000ee20000000a00 */
[----:B0-----:R-:W-:-:S07]  /*55c0*/  LEA R4, R7, R4, 0x18 ;  /* 0x0000000407047211 */ /* 0x001fce00078ec0ff */
.L_x_81:
[----:B01----:R-:W-:-:S04]  /*55d0*/  IMAD R7, R6, R5, R10 ;  /* 0x0000000506077224 */ /* 0x003fc800078e020a */
[----:B------:R-:W-:-:S05]  /*55e0*/  IMAD R16, R7, 0x4, R4 ;  /* 0x0000000407107824 */ /* 0x000fca00078e0204 */
[----:B------:R-:W0:Y:S02]  /*55f0*/  LDS R8, [R16] ;  /* 0x0000000010087984 */ /* 0x000e240000000800 */
[----:B0-----:R-:W-:-:S04]  /*5600*/  IADD3 R7, P2, PT, R11, R8, RZ ;  /* 0x000000080b077210 */ /* 0x001fc80007f5e0ff */
[----:B------:R-:W-:Y:S02]  /*5610*/  LEA.HI.X.SX32 R12, R8, RZ, 0x1, P2 ;  /* 0x000000ff080c7211 */ /* 0x000fe400010f0eff */
[----:B---3--:R-:W-:-:S04]  /*5620*/  LEA R8, P2, R7, R2, 0x5 ;  /* 0x0000000207087211 */ /* 0x008fc800078428ff */
[----:B------:R-:W-:-:S05]  /*5630*/  LEA.HI.X R9, R7, R3, R12, 0x5, P2 ;  /* 0x0000000307097211 */ /* 0x000fca00010f2c0c */
[----:B------:R-:W2:Y:S01]  /*5640*/  LDG.E R7, desc[UR36][R8.64+0x1c] ;  /* 0x00001c2408077981 */ /* 0x000ea2000c1e1900 */
[----:B------:R-:W-:Y:S01]  /*5650*/  IMAD R18, R5, 0x4, R16 ;  /* 0x0000000405127824 */ /* 0x000fe200078e0210 */
[----:B------:R-:W-:Y:S04]  /*5660*/  BSSY.RECONVERGENT B1, `(.L_x_65) ;  /* 0x000000b000017945 */ /* 0x000fe80003800200 */
[----:B------:R-:W0:Y:S02]  /*5670*/  LDS R12, [R18] ;  /* 0x00000000120c7984 */ /* 0x000e240000000800 */
[----:B0-----:R-:W-:-:S04]  /*5680*/  IADD3 R13, P2, PT, R11, R12, RZ ;  /* 0x0000000c0b0d7210 */ /* 0x001fc80007f5e0ff */
[----:B------:R-:W-:Y:S02]  /*5690*/  LEA.HI.X.SX32 R14, R12, RZ, 0x1, P2 ;  /* 0x000000ff0c0e7211 */ /* 0x000fe400010f0eff */
[----:B------:R-:W-:-:S04]  /*56a0*/  LEA R12, P3, R13, R2, 0x5 ;  /* 0x000000020d0c7211 */ /* 0x000fc800078628ff */
[----:B------:R-:W-:Y:S02]  /*56b0*/  LEA.HI.X R13, R13, R3, R14, 0x5, P3 ;  /* 0x000000030d0d7211 */ /* 0x000fe400018f2c0e */
[----:B--2---:R-:W-:Y:S02]  /*56c0*/  FSETP.GEU.AND P2, PT, R7, R0, PT ;  /* 0x000000000700720b */ /* 0x004fe40003f4e000 */
[----:B------:R-:W-:-:S11]  /*56d0*/  LEA R7, R6, UR39, 0x2 ;  /* 0x0000002706077c11 */ /* 0x000fd6000f8e10ff */
[----:B------:R-:W-:Y:S05]  /*56e0*/  @P2 BRA `(.L_x_66) ;  /* 0x0000000000082947 */ /* 0x000fea0003800000 */
[----:B------:R-:W0:Y:S04]  /*56f0*/  LDS R15, [R7] ;  /* 0x00000000070f7984 */ /* 0x000e280000000800 */
[----:B0-----:R0:W-:Y:S02]  /*5700*/  REDG.E.ADD.F32.FTZ.RN.STRONG.GPU desc[UR36][R8.64+0x1c], R15 ;  /* 0x00001c0f080079a6 */ /* 0x0011e4000c12f324 */
.L_x_66:
[----:B------:R-:W-:Y:S05]  /*5710*/  BSYNC.RECONVERGENT B1 ;  /* 0x0000000000017941 */ /* 0x000fea0003800200 */
.L_x_65:
[----:B0-----:R-:W2:Y:S01]  /*5720*/  LDG.E R9, desc[UR36][R12.64+0x1c] ;  /* 0x00001c240c097981 */ /* 0x001ea2000c1e1900 */
[----:B------:R-:W-:Y:S01]  /*5730*/  IMAD R18, R5, 0x4, R18 ;  /* 0x0000000405127824 */ /* 0x000fe200078e0212 */
[----:B------:R-:W-:Y:S04]  /*5740*/  BSSY.RECONVERGENT B1, `(.L_x_67) ;  /* 0x000000a000017945 */ /* 0x000fe80003800200 */
[----:B------:R-:W0:Y:S02]  /*5750*/  LDS R8, [R18] ;  /* 0x0000000012087984 */ /* 0x000e240000000800 */
[----:B0-----:R-:W-:-:S04]  /*5760*/  IADD3 R14, P2, PT, R11, R8, RZ ;  /* 0x000000080b0e7210 */ /* 0x001fc80007f5e0ff */
[----:B------:R-:W-:Y:S02]  /*5770*/  LEA.HI.X.SX32 R15, R8, RZ, 0x1, P2 ;  /* 0x000000ff080f7211 */ /* 0x000fe400010f0eff */
[C---:B------:R-:W-:Y:S02]  /*5780*/  LEA R8, P3, R14.reuse, R2, 0x5 ;  /* 0x000000020e087211 */ /* 0x040fe400078628ff */
[----:B--2---:R-:W-:Y:S02]  /*5790*/  FSETP.GEU.AND P2, PT, R9, R0, PT ;  /* 0x000000000900720b */ /* 0x004fe40003f4e000 */
[----:B------:R-:W-:-:S11]  /*57a0*/  LEA.HI.X R9, R14, R3, R15, 0x5, P3 ;  /* 0x000000030e097211 */ /* 0x000fd600018f2c0f */
[----:B------:R-:W-:Y:S05]  /*57b0*/  @P2 BRA `(.L_x_68) ;  /* 0x0000000000082947 */ /* 0x000fea0003800000 */
[----:B------:R-:W0:Y:S04]  /*57c0*/  LDS R15, [R7+0x4] ;  /* 0x00000400070f7984 */ /* 0x000e280000000800 */
[----:B0-----:R0:W-:Y:S02]  /*57d0*/  REDG.E.ADD.F32.FTZ.RN.STRONG.GPU desc[UR36][R12.64+0x1c], R15 ;  /* 0x00001c0f0c0079a6 */ /* 0x0011e4000c12f324 */
.L_x_68:
[----:B------:R-:W-:Y:S05]  /*57e0*/  BSYNC.RECONVERGENT B1 ;  /* 0x0000000000017941 */ /* 0x000fea0003800200 */
.L_x_67:
        /* <DEDUP_REMOVED lines=12> */
.L_x_70:
[----:B------:R-:W-:Y:S05]  /*58b0*/  BSYNC.RECONVERGENT B1 ;  /* 0x0000000000017941 */ /* 0x000fea0003800200 */
.L_x_69:
        /* <DEDUP_REMOVED lines=12> */
.L_x_72:
[----:B------:R-:W-:Y:S05]  /*5980*/  BSYNC.RECONVERGENT B1 ;  /* 0x0000000000017941 */ /* 0x000fea0003800200 */
.L_x_71:
        /* <DEDUP_REMOVED lines=12> */
.L_x_74:
[----:B------:R-:W-:Y:S05]  /*5a50*/  BSYNC.RECONVERGENT B1 ;  /* 0x0000000000017941 */ /* 0x000fea0003800200 */
.L_x_73:
        /* <DEDUP_REMOVED lines=12> */
.L_x_76:
[----:B------:R-:W-:Y:S05]  /*5b20*/  BSYNC.RECONVERGENT B1 ;  /* 0x0000000000017941 */ /* 0x000fea0003800200 */
.L_x_75:
[----:B0-----:R-:W2:Y:S01]  /*5b30*/  LDG.E R13, desc[UR36][R8.64+0x1c] ;  /* 0x00001c24080d7981 */ /* 0x001ea2000c1e1900 */
[----:B------:R-:W-:Y:S01]  /*5b40*/  IMAD R14, R5, 0x4, R18 ;  /* 0x00000004050e7824 */ /* 0x000fe200078e0212 */
[----:B------:R-:W-:Y:S05]  /*5b50*/  BSSY.RECONVERGENT B1, `(.L_x_77) ;  /* 0x000000a000017945 */ /* 0x000fea0003800200 */
[----:B------:R-:W0:Y:S02]  /*5b60*/  LDS R14, [R14] ;  /* 0x000000000e0e7984 */ /* 0x000e240000000800 */
[----:B0-----:R-:W-:-:S04]  /*5b70*/  IADD3 R15, P2, PT, R11, R14, RZ ;  /* 0x0000000e0b0f7210 */ /* 0x001fc80007f5e0ff */
[----:B------:R-:W-:Y:S02]  /*5b80*/  LEA.HI.X.SX32 R16, R14, RZ, 0x1, P2 ;  /* 0x000000ff0e107211 */ /* 0x000fe400010f0eff */
[----:B------:R-:W-:Y:S02]  /*5b90*/  LEA R12, P3, R15, R2, 0x5 ;  /* 0x000000020f0c7211 */ /* 0x000fe400078628ff */
[----:B--2---:R-:W-:Y:S02]  /*5ba0*/  FSETP.GEU.AND P2, PT, R13, R0, PT ;  /* 0x000000000d00720b */ /* 0x004fe40003f4e000 */
[----:B------:R-:W-:-:S11]  /*5bb0*/  LEA.HI.X R13, R15, R3, R16, 0x5, P3 ;  /* 0x000000030f0d7211 */ /* 0x000fd600018f2c10 */
[----:B------:R-:W-:Y:S05]  /*5bc0*/  @P2 BRA `(.L_x_78) ;  /* 0x0000000000082947 */ /* 0x000fea0003800000 */
[----:B------:R-:W0:Y:S04]  /*5bd0*/  LDS R15, [R7+0x18] ;  /* 0x00001800070f7984 */ /* 0x000e280000000800 */
[----:B0-----:R0:W-:Y:S02]  /*5be0*/  REDG.E.ADD.F32.FTZ.RN.STRONG.GPU desc[UR36][R8.64+0x1c], R15 ;  /* 0x00001c0f080079a6 */ /* 0x0011e4000c12f324 */
.L_x_78:
[----:B------:R-:W-:Y:S05]  /*5bf0*/  BSYNC.RECONVERGENT B1 ;  /* 0x0000000000017941 */ /* 0x000fea0003800200 */
.L_x_77:
[----:B0-----:R-:W2:Y:S01]  /*5c00*/  LDG.E R9, desc[UR36][R12.64+0x1c] ;  /* 0x00001c240c097981 */ /* 0x001ea2000c1e1900 */
[----:B------:R-:W-:Y:S01]  /*5c10*/  VIADD R6, R6, 0x8 ;  /* 0x0000000806067836 */ /* 0x000fe20000000000 */
[----:B------:R-:W-:Y:S04]  /*5c20*/  BSSY.RECONVERGENT B1, `(.L_x_79) ;  /* 0x0000006000017945 */ /* 0x000fe80003800200 */
[----:B------:R-:W-:Y:S02]  /*5c30*/  ISETP.NE.AND P3, PT, R6, UR55, PT ;  /* 0x0000003706007c0c */ /* 0x000fe4000bf65270 */
[----:B--2---:R-:W-:-:S13]  /*5c40*/  FSETP.GEU.AND P2, PT, R9, R0, PT ;  /* 0x000000000900720b */ /* 0x004fda0003f4e000 */
[----:B------:R-:W-:Y:S05]  /*5c50*/  @P2 BRA `(.L_x_80) ;  /* 0x0000000000082947 */ /* 0x000fea0003800000 */
[----:B------:R-:W0:Y:S04]  /*5c60*/  LDS R7, [R7+0x1c] ;  /* 0x00001c0007077984 */ /* 0x000e280000000800 */
[----:B0-----:R0:W-:Y:S02]  /*5c70*/  REDG.E.ADD.F32.FTZ.RN.STRONG.GPU desc[UR36][R12.64+0x1c], R7 ;  /* 0x00001c070c0079a6 */ /* 0x0011e4000c12f324 */
.L_x_80:
[----:B------:R-:W-:Y:S05]  /*5c80*/  BSYNC.RECONVERGENT B1 ;  /* 0x0000000000017941 */ /* 0x000fea0003800200 */
.L_x_79:
[----:B------:R-:W-:Y:S05]  /*5c90*/  @P3 BRA `(.L_x_81) ;  /* 0xfffffff8004c3947 */ /* 0x000fea000383ffff */
[----:B------:R-:W-:-:S07]  /*5ca0*/  IMAD.U32 R3, RZ, RZ, UR55 ;  /* 0x00000037ff037e24 */ /* 0x000fce000f8e00ff */
.L_x_64:
[----:B------:R-:W-:-:S09]  /*5cb0*/  UISETP.NE.AND UP0, UPT, UR49, URZ, UPT ;  /* 0x000000ff3100728c */ /* 0x000fd2000bf05270 */
[----:B------:R-:W-:Y:S05]  /*5cc0*/  BRA.U !UP0, `(.L_x_63) ;  /* 0x0000000508f87547 */ /* 0x000fea000b800000 */
[----:B------:R-:W-:-:S04]  /*5cd0*/  UIADD3 UR4, UPT, UPT, UR49, -0x1, URZ ;  /* 0xffffffff31047890 */ /* 0x000fc8000fffe0ff */
[----:B------:R-:W-:-:S09]  /*5ce0*/  UISETP.GE.U32.AND UP0, UPT, UR4, 0x3, UPT ;  /* 0x000000030400788c */ /* 0x000fd2000bf06070 */
[----:B------:R-:W-:Y:S05]  /*5cf0*/  BRA.U !UP0, `(.L_x_82) ;  /* 0x0000000108f47547 */ /* 0x000fea000b800000 */
[----:B------:R-:W1:Y:S01]  /*5d00*/  S2UR UR5, SR_CgaCtaId ;  /* 0x00000000000579c3 */ /* 0x000e620000008800 */
[----:B------:R-:W-:-:S07]  /*5d10*/  UMOV UR4, 0x400 ;  /* 0x0000040000047882 */ /* 0x000fce0000000000 */
[----:B------:R-:W2:Y:S08]  /*5d20*/  LDC R15, c[0x0][0x380] ;  /* 0x0000e000ff0f7b82 */ /* 0x000eb00000000800 */
[----:B------:R-:W3:Y:S01]  /*5d30*/  LDC.64 R4, c[0x0][0x390] ;  /* 0x0000e400ff047b82 */ /* 0x000ee20000000a00 */
[----:B-1----:R-:W-:-:S07]  /*5d40*/  ULEA UR4, UR5, UR4, 0x18 ;  /* 0x0000000405047291 */ /* 0x002fce000f8ec0ff */
[----:B------:R-:W1:Y:S01]  /*5d50*/  LDC R17, c[0x0][0x3a4] ;  /* 0x0000e900ff117b82 */ /* 0x000e620000000800 */
[----:B--2---:R-:W-:-:S05]  /*5d60*/  IMAD R0, R3, R15, R10 ;  /* 0x0000000f03007224 */ /* 0x004fca00078e020a */
[----:B------:R-:W-:-:S05]  /*5d70*/  LEA R8, R0, UR4, 0x2 ;  /* 0x0000000400087c11 */ /* 0x000fca000f8e10ff */
[----:B------:R-:W2:Y:S02]  /*5d80*/  LDS R0, [R8] ;  /* 0x0000000008007984 */ /* 0x000ea40000000800 */
[----:B--2---:R-:W-:-:S04]  /*5d90*/  IADD3 R2, P2, PT, R11, R0, RZ ;  /* 0x000000000b027210 */ /* 0x004fc80007f5e0ff */
[----:B------:R-:W-:Y:S02]  /*5da0*/  LEA.HI.X.SX32 R0, R0, RZ, 0x1, P2 ;  /* 0x000000ff00007211 */ /* 0x000fe400010f0eff */
[----:B---3--:R-:W-:-:S04]  /*5db0*/  LEA R6, P2, R2, R4, 0x5 ;  /* 0x0000000402067211 */ /* 0x008fc800078428ff */
[----:B0-----:R-:W-:-:S05]  /*5dc0*/  LEA.HI.X R7, R2, R5, R0, 0x5, P2 ;  /* 0x0000000502077211 */ /* 0x001fca00010f2c00 */
[----:B------:R-:W1:Y:S01]  /*5dd0*/  LDG.E R0, desc[UR36][R6.64+0x1c] ;  /* 0x00001c2406007981 */ /* 0x000e62000c1e1900 */
[----:B------:R-:W-:Y:S01]  /*5de0*/  IMAD R14, R15, 0x4, R8 ;  /* 0x000000040f0e7824 */ /* 0x000fe200078e0208 */
[----:B------:R-:W-:Y:S01]  /*5df0*/  BSSY.RECONVERGENT B1, `(.L_x_83) ;  /* 0x000000b000017945 */ /* 0x000fe20003800200 */
[----:B------:R-:W-:-:S03]  /*5e00*/  LEA R12, R3, UR39, 0x2 ;  /* 0x00000027030c7c11 */ /* 0x000fc6000f8e10ff */
[----:B------:R-:W0:Y:S02]  /*5e10*/  LDS R2, [R14] ;  /* 0x000000000e027984 */ /* 0x000e240000000800 */
[----:B0-----:R-:W-:-:S04]  /*5e20*/  IADD3 R9, P2, PT, R11, R2, RZ ;  /* 0x000000020b097210 */ /* 0x001fc80007f5e0ff */
[----:B------:R-:W-:Y:S02]  /*5e30*/  LEA.HI.X.SX32 R2, R2, RZ, 0x1, P2 ;  /* 0x000000ff02027211 */ /* 0x000fe400010f0eff */
[----:B------:R-:W-:-:S04]  /*5e40*/  LEA R8, P3, R9, R4, 0x5 ;  /* 0x0000000409087211 */ /* 0x000fc800078628ff */
[----:B------:R-:W-:Y:S02]  /*5e50*/  LEA.HI.X R9, R9, R5, R2, 0x5, P3 ;  /* 0x0000000509097211 */ /* 0x000fe400018f2c02 */
[----:B-1----:R-:W-:-:S13]  /*5e60*/  FSETP.GEU.AND P2, PT, R0, R17, PT ;  /* 0x000000110000720b */ /* 0x002fda0003f4e000 */
[----:B------:R-:W-:Y:S05]  /*5e70*/  @P2 BRA `(.L_x_84) ;  /* 0x0000000000082947 */ /* 0x000fea0003800000 */
[----:B------:R-:W0:Y:S04]  /*5e80*/  LDS R13, [R12] ;  /* 0x000000000c0d7984 */ /* 0x000e280000000800 */
[----:B0-----:R0:W-:Y:S02]  /*5e90*/  REDG.E.ADD.F32.FTZ.RN.STRONG.GPU desc[UR36][R6.64+0x1c], R13 ;  /* 0x00001c0d060079a6 */ /* 0x0011e4000c12f324 */
.L_x_84:
[----:B------:R-:W-:Y:S05]  /*5ea0*/  BSYNC.RECONVERGENT B1 ;  /* 0x0000000000017941 */ /* 0x000fea0003800200 */
.L_x_83:
        /* <DEDUP_REMOVED lines=8> */
[----:B--2---:R-:W-:-:S13]  /*5f30*/  FSETP.GEU.AND P2, PT, R0, R17, PT ;  /* 0x000000110000720b */ /* 0x004fda0003f4e000 */
[----:B------:R-:W-:Y:S05]  /*5f40*/  @P2 BRA `(.L_x_86) ;  /* 0x0000000000082947 */ /* 0x000fea0003800000 */
[----:B------:R-:W0:Y:S04]  /*5f50*/  LDS R13, [R12+0x4] ;  /* 0x000004000c0d7984 */ /* 0x000e280000000800 */
[----:B0-----:R0:W-:Y:S02]  /*5f60*/  REDG.E.ADD.F32.FTZ.RN.STRONG.GPU desc[UR36][R8.64+0x1c], R13 ;  /* 0x00001c0d080079a6 */ /* 0x0011e4000c12f324 */
.L_x_86:
[----:B------:R-:W-:Y:S05]  /*5f70*/  BSYNC.RECONVERGENT B1 ;  /* 0x0000000000017941 */ /* 0x000fea0003800200 */
.L_x_85:
[----:B------:R-:W2:Y:S01]  /*5f80*/  LDG.E R0, desc[UR36][R6.64+0x1c] ;  /* 0x00001c2406007981 */ /* 0x000ea2000c1e1900 */
[----:B------:R-:W-:Y:S01]  /*5f90*/  IMAD R2, R15, 0x4, R14 ;  /* 0x000000040f027824 */ /* 0x000fe200078e020e */
[----:B------:R-:W-:Y:S05]  /*5fa0*/  BSSY.RECONVERGENT B1, `(.L_x_87) ;  /* 0x000000a000017945 */ /* 0x000fea0003800200 */
        /* <DEDUP_REMOVED lines=9> */
.L_x_88:
[----:B------:R-:W-:Y:S05]  /*6040*/  BSYNC.RECONVERGENT B1 ;  /* 0x0000000000017941 */ /* 0x000fea0003800200 */
.L_x_87:
[----:B------:R-:W2:Y:S01]  /*6050*/  LDG.E R0, desc[UR36][R4.64+0x1c] ;  /* 0x00001c2404007981 */ /* 0x000ea2000c1e1900 */
[----:B------:R-:W-:Y:S01]  /*6060*/  BSSY.RECONVERGENT B1, `(.L_x_89) ;  /* 0x0000005000017945 */ /* 0x000fe20003800200 */
[----:B--2---:R-:W-:-:S13]  /*6070*/  FSETP.GEU.AND P2, PT, R0, R17, PT ;  /* 0x000000110000720b */ /* 0x004fda0003f4e000 */
[----:B------:R-:W-:Y:S05]  /*6080*/  @P2 BRA `(.L_x_90) ;  /* 0x0000000000082947 */ /* 0x000fea0003800000 */
[----:B0-----:R-:W0:Y:S04]  /*6090*/  LDS R7, [R12+0xc] ;  /* 0x00000c000c077984 */ /* 0x001e280000000800 */
[----:B0-----:R1:W-:Y:S02]  /*60a0*/  REDG.E.ADD.F32.FTZ.RN.STRONG.GPU desc[UR36][R4.64+0x1c], R7 ;  /* 0x00001c07040079a6 */ /* 0x0013e4000c12f324 */
.L_x_90:
[----:B------:R-:W-:Y:S05]  /*60b0*/  BSYNC.RECONVERGENT B1 ;  /* 0x0000000000017941 */ /* 0x000fea0003800200 */
.L_x_89:
[----:B------:R-:W-:-:S07]  /*60c0*/  VIADD R3, R3, 0x4 ;  /* 0x0000000403037836 */ /* 0x000fce0000000000 */
.L_x_82:
[----:B0-----:R-:W0:Y:S02]  /*60d0*/  LDC R12, c[0x0][0x388] ;  /* 0x0000e200ff0c7b82 */ /* 0x001e240000000800 */
[----:B0-----:R-:W-:-:S13]  /*60e0*/  LOP3.LUT P2, R0, R12, 0x3, RZ, 0xc0, !PT ;  /* 0x000000030c007812 */ /* 0x001fda000784c0ff */
[----:B------:R-:W-:Y:S05]  /*60f0*/  @!P2 BRA `(.L_x_63) ;  /* 0x0000000000eca947 */ /* 0x000fea0003800000 */
[----:B------:R-:W-:-:S13]  /*6100*/  ISETP.NE.AND P2, PT, R0, 0x1, PT ;  /* 0x000000010000780c */ /* 0x000fda0003f45270 */
[----:B------:R-:W-:Y:S05]  /*6110*/  @!P2 BRA `(.L_x_91) ;  /* 0x00000000008ca947 */ /* 0x000fea0003800000 */
[----:B------:R-:W0:Y:S01]  /*6120*/  S2UR UR5, SR_CgaCtaId ;  /* 0x00000000000579c3 */ /* 0x000e220000008800 */
[----:B------:R-:W-:-:S07]  /*6130*/  UMOV UR4, 0x400 ;  /* 0x0000040000047882 */ /* 0x000fce0000000000 */
[----:B------:R-:W2:Y:S08]  /*6140*/  LDC R6, c[0x0][0x380] ;  /* 0x0000e000ff067b82 */ /* 0x000eb00000000800 */
[----:B------:R-:W1:Y:S01]  /*6150*/  LDC.64 R14, c[0x0][0x390] ;  /* 0x0000e400ff0e7b82 */ /* 0x000e620000000a00 */
[----:B0-----:R-:W-:-:S07]  /*6160*/  ULEA UR4, UR5, UR4, 0x18 ;  /* 0x0000000405047291 */ /* 0x001fce000f8ec0ff */
[----:B------:R-:W0:Y:S01]  /*6170*/  LDC R13, c[0x0][0x3a4] ;  /* 0x0000e900ff0d7b82 */ /* 0x000e220000000800 */
[----:B--2---:R-:W-:-:S05]  /*6180*/  IMAD R0, R3, R6, R10 ;  /* 0x0000000603007224 */ /* 0x004fca00078e020a */
[----:B------:R-:W-:-:S05]  /*6190*/  LEA R9, R0, UR4, 0x2 ;  /* 0x0000000400097c11 */ /* 0x000fca000f8e10ff */
[----:B------:R-:W2:Y:S02]  /*61a0*/  LDS R0, [R9] ;  /* 0x0000000009007984 */ /* 0x000ea40000000800 */
[----:B--2---:R-:W-:-:S04]  /*61b0*/  IADD3 R2, P2, PT, R11, R0, RZ ;  /* 0x000000000b027210 */ /* 0x004fc80007f5e0ff */
[----:B------:R-:W-:Y:S02]  /*61c0*/  LEA.HI.X.SX32 R0, R0, RZ, 0x1, P2 ;  /* 0x000000ff00007211 */ /* 0x000fe400010f0eff */
[----:B-1----:R-:W-:-:S04]  /*61d0*/  LEA R4, P2, R2, R14, 0x5 ;  /* 0x0000000e02047211 */ /* 0x002fc800078428ff */
[----:B------:R-:W-:-:S05]  /*61e0*/  LEA.HI.X R5, R2, R15, R0, 0x5, P2 ;  /* 0x0000000f02057211 */ /* 0x000fca00010f2c00 */
[----:B------:R-:W0:Y:S01]  /*61f0*/  LDG.E R0, desc[UR36][R4.64+0x1c] ;  /* 0x00001c2404007981 */ /* 0x000e22000c1e1900 */
[----:B------:R-:W-:Y:S01]  /*6200*/  IMAD R2, R6, 0x4, R9 ;  /* 0x0000000406027824 */ /* 0x000fe200078e0209 */
[----:B------:R-:W-:Y:S05]  /*6210*/  BSSY.RECONVERGENT B1, `(.L_x_92) ;  /* 0x000000b000017945 */ /* 0x000fea0003800200 */
[----:B------:R-:W1:Y:S02]  /*6220*/  LDS R2, [R2] ;  /* 0x0000000002027984 */ /* 0x000e640000000800 */
[----:B-1----:R-:W-:-:S04]  /*6230*/  IADD3 R7, P2, PT, R11, R2, RZ ;  /* 0x000000020b077210 */ /* 0x002fc80007f5e0ff */
[----:B------:R-:W-:Y:S02]  /*6240*/  LEA.HI.X.SX32 R8, R2, RZ, 0x1, P2 ;  /* 0x000000ff02087211 */ /* 0x000fe400010f0eff */
[----:B------:R-:W-:-:S04]  /*6250*/  LEA R6, P3, R7, R14, 0x5 ;  /* 0x0000000e07067211 */ /* 0x000fc800078628ff */
[----:B------:R-:W-:Y:S02]  /*6260*/  LEA.HI.X R7, R7, R15, R8, 0x5, P3 ;  /* 0x0000000f07077211 */ /* 0x000fe400018f2c08 */
[----:B------:R-:W-:Y:S02]  /*6270*/  LEA R8, R3, UR39, 0x2 ;  /* 0x0000002703087c11 */ /* 0x000fe4000f8e10ff */
[----:B0-----:R-:W-:-:S13]  /*6280*/  FSETP.GEU.AND P2, PT, R0, R13, PT ;  /* 0x0000000d0000720b */ /* 0x001fda0003f4e000 */
[----:B------:R-:W-:Y:S05]  /*6290*/  @P2 BRA `(.L_x_93) ;  /* 0x0000000000082947 */ /* 0x000fea0003800000 */
[----:B------:R-:W0:Y:S04]  /*62a0*/  LDS R9, [R8] ;  /* 0x0000000008097984 */ /* 0x000e280000000800 */
[----:B0-----:R0:W-:Y:S02]  /*62b0*/  REDG.E.ADD.F32.FTZ.RN.STRONG.GPU desc[UR36][R4.64+0x1c], R9 ;  /* 0x00001c09040079a6 */ /* 0x0011e4000c12f324 */
.L_x_93:
[----:B------:R-:W-:Y:S05]  /*62c0*/  BSYNC.RECONVERGENT B1 ;  /* 0x0000000000017941 */ /* 0x000fea0003800200 */
.L_x_92:
[----:B------:R-:W2:Y:S01]  /*62d0*/  LDG.E R0, desc[UR36][R6.64+0x1c] ;  /* 0x00001c2406007981 */ /* 0x000ea2000c1e1900 */
[----:B------:R-:W-:Y:S01]  /*62e0*/  BSSY.RECONVERGENT B1, `(.L_x_94) ;  /* 0x0000005000017945 */ /* 0x000fe20003800200 */
[----:B--2---:R-:W-:-:S13]  /*62f0*/  FSETP.GEU.AND P2, PT, R0, R13, PT ;  /* 0x0000000d0000720b */ /* 0x004fda0003f4e000 */
[----:B------:R-:W-:Y:S05]  /*6300*/  @P2 BRA `(.L_x_95) ;  /* 0x0000000000082947 */ /* 0x000fea0003800000 */
[----:B0-----:R-:W0:Y:S04]  /*6310*/  LDS R5, [R8+0x4] ;  /* 0x0000040008057984 */ /* 0x001e280000000800 */
[----:B0-----:R1:W-:Y:S02]  /*6320*/  REDG.E.ADD.F32.FTZ.RN.STRONG.GPU desc[UR36][R6.64+0x1c], R5 ;  /* 0x00001c05060079a6 */ /* 0x0013e4000c12f324 */
.L_x_95:
[----:B------:R-:W-:Y:S05]  /*6330*/  BSYNC.RECONVERGENT B1 ;  /* 0x0000000000017941 */ /* 0x000fea0003800200 */
.L_x_94:
[----:B------:R-:W-:-:S07]  /*6340*/  VIADD R3, R3, 0x2 ;  /* 0x0000000203037836 */ /* 0x000fce0000000000 */
.L_x_91:
[----:B------:R-:W-:-:S04]  /*6350*/  LOP3.LUT R0, R12, 0x1, RZ, 0xc0, !PT ;  /* 0x000000010c007812 */ /* 0x000fc800078ec0ff */
[----:B------:R-:W-:-:S13]  /*6360*/  ISETP.NE.U32.AND P2, PT, R0, 0x1, PT ;  /* 0x000000010000780c */ /* 0x000fda0003f45070 */
[----:B------:R-:W-:Y:S05]  /*6370*/  @P2 BRA `(.L_x_63) ;  /* 0x00000000004c2947 */ /* 0x000fea0003800000 */
[----:B------:R-:W2:Y:S01]  /*6380*/  S2UR UR5, SR_CgaCtaId ;  /* 0x00000000000579c3 */ /* 0x000ea20000008800 */
[----:B------:R-:W3:Y:S01]  /*6390*/  LDCU UR6, c[0x0][0x380] ;  /* 0x00007000ff0677ac */ /* 0x000ee20008000800 */
[----:B------:R-:W-:Y:S01]  /*63a0*/  UMOV UR4, 0x400 ;  /* 0x0000040000047882 */ /* 0x000fe20000000000 */
[----:B---3--:R-:W-:Y:S01]  /*63b0*/  IMAD R0, R3, UR6, R10 ;  /* 0x0000000603007c24 */ /* 0x008fe2000f8e020a */
[----:B--2---:R-:W-:-:S06]  /*63c0*/  ULEA UR4, UR5, UR4, 0x18 ;  /* 0x0000000405047291 */ /* 0x004fcc000f8ec0ff */
[----:B------:R-:W-:-:S05]  /*63d0*/  LEA R0, R0, UR4, 0x2 ;  /* 0x0000000400007c11 */ /* 0x000fca000f8e10ff */
[----:B------:R-:W2:Y:S01]  /*63e0*/  LDCU.64 UR4, c[0x0][0x390] ;  /* 0x00007200ff0477ac */ /* 0x000ea20008000a00 */
[----:B------:R-:W3:Y:S02]  /*63f0*/  LDS R0, [R0] ;  /* 0x0000000000007984 */ /* 0x000ee40000000800 */
[----:B---3--:R-:W-:-:S04]  /*6400*/  IADD3 R2, P2, PT, R11, R0, RZ ;  /* 0x000000000b027210 */ /* 0x008fc80007f5e0ff */
[----:B01----:R-:W-:Y:S02]  /*6410*/  LEA.HI.X.SX32 R5, R0, RZ, 0x1, P2 ;  /* 0x000000ff00057211 */ /* 0x003fe400010f0eff */
[C---:B--2---:R-:W-:Y:S01]  /*6420*/  LEA R4, P2, R2.reuse, UR4, 0x5 ;  /* 0x0000000402047c11 */ /* 0x044fe2000f8428ff */
[----:B------:R-:W0:Y:S03]  /*6430*/  LDCU UR4, c[0x0][0x3a4] ;  /* 0x00007480ff0477ac */ /* 0x000e260008000800 */
[----:B------:R-:W-:-:S05]  /*6440*/  LEA.HI.X R5, R2, UR5, R5, 0x5, P2 ;  /* 0x0000000502057c11 */ /* 0x000fca00090f2c05 */
[----:B------:R-:W0:Y:S02]  /*6450*/  LDG.E R2, desc[UR36][R4.64+0x1c] ;  /* 0x00001c2404027981 */ /* 0x000e24000c1e1900 */
[----:B0-----:R-:W-:-:S13]  /*6460*/  FSETP.GEU.AND P2, PT, R2, UR4, PT ;  /* 0x0000000402007c0b */ /* 0x001fda000bf4e000 */
[----:B------:R-:W-:Y:S05]  /*6470*/  @P2 BRA `(.L_x_63) ;  /* 0x00000000000c2947 */ /* 0x000fea0003800000 */
[----:B------:R-:W-:-:S06]  /*6480*/  LEA R3, R3, UR39, 0x2 ;  /* 0x0000002703037c11 */ /* 0x000fcc000f8e10ff */
[----:B------:R-:W0:Y:S04]  /*6490*/  LDS R3, [R3] ;  /* 0x0000000003037984 */ /* 0x000e280000000800 */
[----:B0-----:R2:W-:Y:S02]  /*64a0*/  REDG.E.ADD.F32.FTZ.RN.STRONG.GPU desc[UR36][R4.64+0x1c], R3 ;  /* 0x00001c03040079a6 */ /* 0x0015e4000c12f324 */
.L_x_63:
[----:B------:R-:W-:Y:S05]  /*64b0*/  BSYNC.RECONVERGENT B0 ;  /* 0x0000000000007941 */ /* 0x000fea0003800200 */
.L_x_62:
[----:B------:R-:W-:Y:S01]  /*64c0*/  BAR.SYNC.DEFER_BLOCKING 0x0 ;  /* 0x0000000000007b1d */ /* 0x000fe20000010000 */
[----:B------:R-:W-:-:S09]  /*64d0*/  UISETP.NE.AND UP0, UPT, UR58, URZ, UPT ;  /* 0x000000ff3a00728c */ /* 0x000fd2000bf05270 */
[----:B------:R-:W-:Y:S05]  /*64e0*/  BRA.U UP0, `(.L_x_96) ;  /* 0xffffffc100bc7547 */ /* 0x000fea000b83ffff */
[----:B------:R-:W-:Y:S05]  /*64f0*/  EXIT ;  /* 0x000000000000794d */ /* 0x000fea0003800000 */
        .weak           $__internal_0_$__cuda_sm20_sqrt_rn_f32_slowpath
        .type           $__internal_0_$__cuda_sm20_sqrt_rn_f32_slowpath,@function
        .size           $__internal_0_$__cuda_sm20_sqrt_rn_f32_slowpath,(.L_x_99 - $__internal_0_$__cuda_sm20_sqrt_rn_f32_slowpath)
$__internal_0_$__cuda_sm20_sqrt_rn_f32_slowpath:
[----:B------:R-:W-:-:S13]  /*6500*/  LOP3.LUT P2, RZ, R0, 0x7fffffff, RZ, 0xc0, !PT ;  /* 0x7fffffff00ff7812 */ /* 0x000fda000784c0ff */
[----:B------:R-:W-:Y:S01]  /*6510*/  @!P2 IMAD.MOV.U32 R23, RZ, RZ, R0 ;  /* 0x000000ffff17a224 */ /* 0x000fe200078e0000 */
[----:B------:R-:W-:Y:S06]  /*6520*/  @!P2 BRA `(.L_x_97) ;  /* 0x000000000040a947 */ /* 0x000fec0003800000 */
[----:B------:R-:W-:-:S13]  /*6530*/  FSETP.GEU.FTZ.AND P2, PT, R0, RZ, PT ;  /* 0x000000ff0000720b */ /* 0x000fda0003f5e000 */
[----:B------:R-:W-:Y:S01]  /*6540*/  @!P2 IMAD.MOV.U32 R23, RZ, RZ, 0x7fffffff ;  /* 0x7fffffffff17a424 */ /* 0x000fe200078e00ff */
[----:B------:R-:W-:Y:S06]  /*6550*/  @!P2 BRA `(.L_x_97) ;  /* 0x000000000034a947 */ /* 0x000fec0003800000 */
[----:B------:R-:W-:-:S13]  /*6560*/  FSETP.GTU.FTZ.AND P2, PT, |R0|, +INF , PT ;  /* 0x7f8000000000780b */ /* 0x000fda0003f5c200 */
[----:B------:R-:W-:Y:S01]  /*6570*/  @P2 FADD.FTZ R23, R0, 1 ;  /* 0x3f80000000172421 */ /* 0x000fe20000010000 */
[----:B------:R-:W-:Y:S06]  /*6580*/  @P2 BRA `(.L_x_97) ;  /* 0x0000000000282947 */ /* 0x000fec0003800000 */
[----:B------:R-:W-:-:S13]  /*6590*/  FSETP.NEU.FTZ.AND P2, PT, |R0|, +INF , PT ;  /* 0x7f8000000000780b */ /* 0x000fda0003f5d200 */
[----:B------:R-:W-:-:S04]  /*65a0*/  @P2 FFMA R24, R0, 1.84467440737095516160e+19, RZ ;  /* 0x5f80000000182823 */ /* 0x000fc800000000ff */
[----:B------:R-:W0:Y:S02]  /*65b0*/  @P2 MUFU.RSQ R25, R24 ;  /* 0x0000001800192308 */ /* 0x000e240000001400 */
[----:B0-----:R-:W-:Y:S01]  /*65c0*/  @P2 FMUL.FTZ R3, R24, R25 ;  /* 0x0000001918032220 */ /* 0x001fe20000410000 */
[----:B------:R-:W-:-:S03]  /*65d0*/  @P2 FMUL.FTZ R22, R25, 0.5 ;  /* 0x3f00000019162820 */ /* 0x000fc60000410000 */
[----:B------:R-:W-:-:S04]  /*65e0*/  @P2 FADD.FTZ R23, -R3, -RZ ;  /* 0x800000ff03172221 */ /* 0x000fc80000010100 */
[----:B------:R-:W-:Y:S01]  /*65f0*/  @P2 FFMA R26, R3, R23, R24 ;  /* 0x00000017031a2223 */ /* 0x000fe20000000018 */
[----:B------:R-:W-:-:S03]  /*6600*/  @!P2 IMAD.MOV.U32 R23, RZ, RZ, R0 ;  /* 0x000000ffff17a224 */ /* 0x000fc600078e0000 */
[----:B------:R-:W-:-:S04]  /*6610*/  @P2 FFMA R22, R26, R22, R3 ;  /* 0x000000161a162223 */ /* 0x000fc80000000003 */
[----:B------:R-:W-:-:S07]  /*6620*/  @P2 FMUL.FTZ R23, R22, 2.3283064365386962891e-10 ;  /* 0x2f80000016172820 */ /* 0x000fce0000410000 */
.L_x_97:
[----:B------:R-:W-:Y:S02]  /*6630*/  IMAD.MOV.U32 R3, RZ, RZ, 0x0 ;  /* 0x00000000ff037424 */ /* 0x000fe400078e00ff */
[----:B------:R-:W-:Y:S02]  /*6640*/  IMAD.MOV.U32 R0, RZ, RZ, R23 ;  /* 0x000000ffff007224 */ /* 0x000fe400078e0017 */
[----:B------:R-:W-:Y:S05]  /*6650*/  RET.REL.NODEC R2 `(_Z5CycleiiiP6jointsjifff) ;  /* 0xffffff9802687950 */ /* 0x000fea0003c3ffff */
.L_x_98:
        /* <DEDUP_REMOVED lines=10> */
.L_x_99:


//--------------------- .nv.global.init           --------------------------
	.section	.nv.global.init,"aw",@progbits
	.align	4
.nv.global.init:
	.type		mrg32k3aM1SubSeq,@object
	.size		mrg32k3aM1SubSeq,(mrg32k3aM2SubSeq - mrg32k3aM1SubSeq)
mrg32k3aM1SubSeq:
        /*0000*/ 	.byte	0x0b, 0xcc, 0xee, 0x04, 0x73, 0x29, 0x8b, 0x6f, 0xf6, 0x53, 0x03, 0xf6, 0x23, 0xf6, 0xea, 0xda
        /* <DEDUP_REMOVED lines=125> */
	.type		mrg32k3aM2SubSeq,@object
	.size		mrg32k3aM2SubSeq,(mrg32k3aM1 - mrg32k3aM2SubSeq)
mrg32k3aM2SubSeq:
        /* <DEDUP_REMOVED lines=126> */
	.type		mrg32k3aM1,@object
	.size		mrg32k3aM1,(mrg32k3aM1Seq - mrg32k3aM1)
mrg32k3aM1:
        /* <DEDUP_REMOVED lines=144> */
	.type		mrg32k3aM1Seq,@object
	.size		mrg32k3aM1Seq,(mrg32k3aM2 - mrg32k3aM1Seq)
mrg32k3aM1Seq:
        /* <DEDUP_REMOVED lines=144> */
	.type		mrg32k3aM2,@object
	.size		mrg32k3aM2,(mrg32k3aM2Seq - mrg32k3aM2)
mrg32k3aM2:
        /* <DEDUP_REMOVED lines=144> */
	.type		mrg32k3aM2Seq,@object
	.size		mrg32k3aM2Seq,(precalc_xorwow_matrix - mrg32k3aM2Seq)
mrg32k3aM2Seq:
        /* <DEDUP_REMOVED lines=144> */
	.type		precalc_xorwow_matrix,@object
	.size		precalc_xorwow_matrix,(precalc_xorwow_offset_matrix - precalc_xorwow_matrix)
precalc_xorwow_matrix:
        /* <DEDUP_REMOVED lines=6400> */
	.type		precalc_xorwow_offset_matrix,@object
	.size		precalc_xorwow_offset_matrix,($str - precalc_xorwow_offset_matrix)
precalc_xorwow_offset_matrix:
        /* <DEDUP_REMOVED lines=6400> */
	.type		$str,@object
	.size		$str,(.L_52 - $str)
$str:
        /*353c0*/ 	.byte	0x42, 0x49, 0x47, 0x20, 0x45, 0x52, 0x52, 0x4f, 0x52, 0x0a, 0x00
.L_52:


//--------------------- .nv.shared._ZN3cub18CUB_300001_SM_10006detail11EmptyKernelIvEEvv --------------------------
	.section	.nv.shared._ZN3cub18CUB_300001_SM_10006detail11EmptyKernelIvEEvv,"aw",@nobits
	.sectionflags	@""
	.align	16
	.zero		1024


//--------------------- .nv.shared.reserved.0     --------------------------
	.section	.nv.shared.reserved.0,"aw",@nobits
	.weak		__nv_reservedSMEM_offset_0_alias
	.size		__nv_reservedSMEM_offset_0_alias, 0, 64
	.other		__nv_reservedSMEM_offset_0_alias,@"STO_CUDA_RESERVED_SHARED STV_DEFAULT"
__nv_reservedSMEM_offset_0_alias:
	.zero		0
	.zero		64


//--------------------- .nv.global                --------------------------
	.section	.nv.global,"aw",@nobits
.nv.global:
	.type		_ZN34_INTERNAL_6e7ce872_4_k_cu_751d03c96thrust24THRUST_300001_SM_1000_NS3seqE,@object
	.size		_ZN34_INTERNAL_6e7ce872_4_k_cu_751d03c96thrust24THRUST_300001_SM_1000_NS3seqE,(_ZN34_INTERNAL_6e7ce872_4_k_cu_751d03c94cuda3std3__48in_placeE - _ZN34_INTERNAL_6e7ce872_4_k_cu_751d03c96thrust24THRUST_300001_SM_1000_NS3seqE)
_ZN34_INTERNAL_6e7ce872_4_k_cu_751d03c96thrust24THRUST_300001_SM_1000_NS3seqE:
	.zero		1
	.type		_ZN34_INTERNAL_6e7ce872_4_k_cu_751d03c94cuda3std3__48in_placeE,@object
	.size		_ZN34_INTERNAL_6e7ce872_4_k_cu_751d03c94cuda3std3__48in_placeE,(_ZN34_INTERNAL_6e7ce872_4_k_cu_751d03c94cuda3std6ranges3__45__cpo4sizeE - _ZN34_INTERNAL_6e7ce872_4_k_cu_751d03c94cuda3std3__48in_placeE)
_ZN34_INTERNAL_6e7ce872_4_k_cu_751d03c94cuda3std3__48in_placeE:
	.zero		1
	.type		_ZN34_INTERNAL_6e7ce872_4_k_cu_751d03c94cuda3std6ranges3__45__cpo4sizeE,@object
	.size		_ZN34_INTERNAL_6e7ce872_4_k_cu_751d03c94cuda3std6ranges3__45__cpo4sizeE,(_ZN34_INTERNAL_6e7ce872_4_k_cu_751d03c96thrust24THRUST_300001_SM_1000_NS12placeholders2_3E - _ZN34_INTERNAL_6e7ce872_4_k_cu_751d03c94cuda3std6ranges3__45__cpo4sizeE)
_ZN34_INTERNAL_6e7ce872_4_k_cu_751d03c94cuda3std6ranges3__45__cpo4sizeE:
	.zero		1
	.type		_ZN34_INTERNAL_6e7ce872_4_k_cu_751d03c96thrust24THRUST_300001_SM_1000_NS12placeholders2_3E,@object
	.size		_ZN34_INTERNAL_6e7ce872_4_k_cu_751d03c96thrust24THRUST_300001_SM_1000_NS12placeholders2_3E,(_ZN34_INTERNAL_6e7ce872_4_k_cu_751d03c94cuda3std3__45__cpo6cbeginE - _ZN34_INTERNAL_6e7ce872_4_k_cu_751d03c96thrust24THRUST_300001_SM_1000_NS12placeholders2_3E)
_ZN34_INTERNAL_6e7ce872_4_k_cu_751d03c96thrust24THRUST_300001_SM_1000_NS12placeholders2_3E:
	.zero		1
	.type		_ZN34_INTERNAL_6e7ce872_4_k_cu_751d03c94cuda3std3__45__cpo6cbeginE,@object
	.size		_ZN34_INTERNAL_6e7ce872_4_k_cu_751d03c94cuda3std3__45__cpo6cbeginE,(_ZN34_INTERNAL_6e7ce872_4_k_cu_751d03c94cuda3std6ranges3__45__cpo6cbeginE - _ZN34_INTERNAL_6e7ce872_4_k_cu_751d03c94cuda3std3__45__cpo6cbeginE)
_ZN34_INTERNAL_6e7ce872_4_k_cu_751d03c94cuda3std3__45__cpo6cbeginE:
	.zero		1
	.type		_ZN34_INTERNAL_6e7ce872_4_k_cu_751d03c94cuda3std6ranges3__45__cpo6cbeginE,@object
	.size		_ZN34_INTERNAL_6e7ce872_4_k_cu_751d03c94cuda3std6ranges3__45__cpo6cbeginE,(_ZN34_INTERNAL_6e7ce872_4_k_cu_751d03c96thrust24THRUST_300001_SM_1000_NS12placeholders2_7E - _ZN34_INTERNAL_6e7ce872_4_k_cu_751d03c94cuda3std6ranges3__45__cpo6cbeginE)
_ZN34_INTERNAL_6e7ce872_4_k_cu_751d03c94cuda3std6ranges3__45__cpo6cbeginE:
	.zero		1
	.type		_ZN34_INTERNAL_6e7ce872_4_k_cu_751d03c96thrust24THRUST_300001_SM_1000_NS12placeholders2_7E,@object
	.size		_ZN34_INTERNAL_6e7ce872_4_k_cu_751d03c96thrust24THRUST_300001_SM_1000_NS12placeholders2_7E,(_ZN34_INTERNAL_6e7ce872_4_k_cu_751d03c94cuda3std3__45__cpo7crbeginE - _ZN34_INTERNAL_6e7ce872_4_k_cu_751d03c96thrust24THRUST_300001_SM_1000_NS12placeholders2_7E)
_ZN34_INTERNAL_6e7ce872_4_k_cu_751d03c96thrust24THRUST_300001_SM_1000_NS12placeholders2_7E:
	.zero		1
	.type		_ZN34_INTERNAL_6e7ce872_4_k_cu_751d03c94cuda3std3__45__cpo7crbeginE,@object
	.size		_ZN34_INTERNAL_6e7ce872_4_k_cu_751d03c94cuda3std3__45__cpo7crbeginE,(_ZN34_INTERNAL_6e7ce872_4_k_cu_751d03c94cuda3std6ranges3__45__cpo4nextE - _ZN34_INTERNAL_6e7ce872_4_k_cu_751d03c94cuda3std3__45__cpo7crbeginE)
_ZN34_INTERNAL_6e7ce872_4_k_cu_751d03c94cuda3std3__45__cpo7crbeginE:
	.zero		1
	.type		_ZN34_INTERNAL_6e7ce872_4_k_cu_751d03c94cuda3std6ranges3__45__cpo4nextE,@object
	.size		_ZN34_INTERNAL_6e7ce872_4_k_cu_751d03c94cuda3std6ranges3__45__cpo4nextE,(_ZN34_INTERNAL_6e7ce872_4_k_cu_751d03c94cuda3std6ranges3__45__cpo4swapE - _ZN34_INTERNAL_6e7ce872_4_k_cu_751d03c94cuda3std6ranges3__45__cpo4nextE)
_ZN34_INTERNAL_6e7ce872_4_k_cu_751d03c94cuda3std6ranges3__45__cpo4nextE:
	.zero		1
	.type		_ZN34_INTERNAL_6e7ce872_4_k_cu_751d03c94cuda3std6ranges3__45__cpo4swapE,@object
	.size		_ZN34_INTERNAL_6e7ce872_4_k_cu_751d03c94cuda3std6ranges3__45__cpo4swapE,(_ZN34_INTERNAL_6e7ce872_4_k_cu_751d03c96thrust24THRUST_300001_SM_1000_NS8cuda_cub10par_nosyncE - _ZN34_INTERNAL_6e7ce872_4_k_cu_751d03c94cuda3std6ranges3__45__cpo4swapE)
_ZN34_INTERNAL_6e7ce872_4_k_cu_751d03c94cuda3std6ranges3__45__cpo4swapE:
	.zero		1
	.type		_ZN34_INTERNAL_6e7ce872_4_k_cu_751d03c96thrust24THRUST_300001_SM_1000_NS8cuda_cub10par_nosyncE,@object
	.size		_ZN34_INTERNAL_6e7ce872_4_k_cu_751d03c96thrust24THRUST_300001_SM_1000_NS8cuda_cub10par_nosyncE,(_ZN34_INTERNAL_6e7ce872_4_k_cu_751d03c96thrust24THRUST_300001_SM_1000_NS12placeholders2_9E - _ZN34_INTERNAL_6e7ce872_4_k_cu_751d03c96thrust24THRUST_300001_SM_1000_NS8cuda_cub10par_nosyncE)
_ZN34_INTERNAL_6e7ce872_4_k_cu_751d03c96thrust24THRUST_300001_SM_1000_NS8cuda_cub10par_nosyncE:
	.zero		1
	.type		_ZN34_INTERNAL_6e7ce872_4_k_cu_751d03c96thrust24THRUST_300001_SM_1000_NS12placeholders2_9E,@object
	.size		_ZN34_INTERNAL_6e7ce872_4_k_cu_751d03c96thrust24THRUST_300001_SM_1000_NS12placeholders2_9E,(_ZN34_INTERNAL_6e7ce872_4_k_cu_751d03c94cuda3std3__436_GLOBAL__N__6e7ce872_4_k_cu_751d03c96ignoreE - _ZN34_INTERNAL_6e7ce872_4_k_cu_751d03c96thrust24THRUST_300001_SM_1000_NS12placeholders2_9E)
_ZN34_INTERNAL_6e7ce872_4_k_cu_751d03c96thrust24THRUST_300001_SM_1000_NS12placeholders2_9E:
	.zero		1
	.type		_ZN34_INTERNAL_6e7ce872_4_k_cu_751d03c94cuda3std3__436_GLOBAL__N__6e7ce872_4_k_cu_751d03c96ignoreE,@object
	.size		_ZN34_INTERNAL_6e7ce872_4_k_cu_751d03c94cuda3std3__436_GLOBAL__N__6e7ce872_4_k_cu_751d03c96ignoreE,(_ZN34_INTERNAL_6e7ce872_4_k_cu_751d03c94cuda3std6ranges3__45__cpo4dataE - _ZN34_INTERNAL_6e7ce872_4_k_cu_751d03c94cuda3std3__436_GLOBAL__N__6e7ce872_4_k_cu_751d03c96ignoreE)
_ZN34_INTERNAL_6e7ce872_4_k_cu_751d03c94cuda3std3__436_GLOBAL__N__6e7ce872_4_k_cu_751d03c96ignoreE:
	.zero		1
	.type		_ZN34_INTERNAL_6e7ce872_4_k_cu_751d03c94cuda3std6ranges3__45__cpo4dataE,@object
	.size		_ZN34_INTERNAL_6e7ce872_4_k_cu_751d03c94cuda3std6ranges3__45__cpo4dataE,(_ZN34_INTERNAL_6e7ce872_4_k_cu_751d03c96thrust24THRUST_300001_SM_1000_NS12placeholders2_1E - _ZN34_INTERNAL_6e7ce872_4_k_cu_751d03c94cuda3std6ranges3__45__cpo4dataE)
_ZN34_INTERNAL_6e7ce872_4_k_cu_751d03c94cuda3std6ranges3__45__cpo4dataE:
	.zero		1
	.type		_ZN34_INTERNAL_6e7ce872_4_k_cu_751d03c96thrust24THRUST_300001_SM_1000_NS12placeholders2_1E,@object
	.size		_ZN34_INTERNAL_6e7ce872_4_k_cu_751d03c96thrust24THRUST_300001_SM_1000_NS12placeholders2_1E,(_ZN34_INTERNAL_6e7ce872_4_k_cu_751d03c94cuda3std3__45__cpo5beginE - _ZN34_INTERNAL_6e7ce872_4_k_cu_751d03c96thrust24THRUST_300001_SM_1000_NS12placeholders2_1E)
_ZN34_INTERNAL_6e7ce872_4_k_cu_751d03c96thrust24THRUST_300001_SM_1000_NS12placeholders2_1E:
	.zero		1
	.type		_ZN34_INTERNAL_6e7ce872_4_k_cu_751d03c94cuda3std3__45__cpo5beginE,@object
	.size		_ZN34_INTERNAL_6e7ce872_4_k_cu_751d03c94cuda3std3__45__cpo5beginE,(_ZN34_INTERNAL_6e7ce872_4_k_cu_751d03c94cuda3std6ranges3__45__cpo5beginE - _ZN34_INTERNAL_6e7ce872_4_k_cu_751d03c94cuda3std3__45__cpo5beginE)
_ZN34_INTERNAL_6e7ce872_4_k_cu_751d03c94cuda3std3__45__cpo5beginE:
	.zero		1
	.type		_ZN34_INTERNAL_6e7ce872_4_k_cu_751d03c94cuda3std6ranges3__45__cpo5beginE,@object
	.size		_ZN34_INTERNAL_6e7ce872_4_k_cu_751d03c94cuda3std6ranges3__45__cpo5beginE,(_ZN34_INTERNAL_6e7ce872_4_k_cu_751d03c96thrust24THRUST_300001_SM_1000_NS12placeholders2_5E - _ZN34_INTERNAL_6e7ce872_4_k_cu_751d03c94cuda3std6ranges3__45__cpo5beginE)
_ZN34_INTERNAL_6e7ce872_4_k_cu_751d03c94cuda3std6ranges3__45__cpo5beginE:
	.zero		1
	.type		_ZN34_INTERNAL_6e7ce872_4_k_cu_751d03c96thrust24THRUST_300001_SM_1000_NS12placeholders2_5E,@object
	.size		_ZN34_INTERNAL_6e7ce872_4_k_cu_751d03c96thrust24THRUST_300001_SM_1000_NS12placeholders2_5E,(_ZN34_INTERNAL_6e7ce872_4_k_cu_751d03c94cuda3std3__45__cpo6rbeginE - _ZN34_INTERNAL_6e7ce872_4_k_cu_751d03c96thrust24THRUST_300001_SM_1000_NS12placeholders2_5E)
_ZN34_INTERNAL_6e7ce872_4_k_cu_751d03c96thrust24THRUST_300001_SM_1000_NS12placeholders2_5E:
	.zero		1
	.type		_ZN34_INTERNAL_6e7ce872_4_k_cu_751d03c94cuda3std3__45__cpo6rbeginE,@object
	.size		_ZN34_INTERNAL_6e7ce872_4_k_cu_751d03c94cuda3std3__45__cpo6rbeginE,(_ZN34_INTERNAL_6e7ce872_4_k_cu_751d03c94cuda3std6ranges3__45__cpo7advanceE - _ZN34_INTERNAL_6e7ce872_4_k_cu_751d03c94cuda3std3__45__cpo6rbeginE)
_ZN34_INTERNAL_6e7ce872_4_k_cu_751d03c94cuda3std3__45__cpo6rbeginE:
	.zero		1
	.type		_ZN34_INTERNAL_6e7ce872_4_k_cu_751d03c94cuda3std6ranges3__45__cpo7advanceE,@object
	.size		_ZN34_INTERNAL_6e7ce872_4_k_cu_751d03c94cuda3std6ranges3__45__cpo7advanceE,(_ZN34_INTERNAL_6e7ce872_4_k_cu_751d03c94cuda3std3__47nulloptE - _ZN34_INTERNAL_6e7ce872_4_k_cu_751d03c94cuda3std6ranges3__45__cpo7advanceE)
_ZN34_INTERNAL_6e7ce872_4_k_cu_751d03c94cuda3std6ranges3__45__cpo7advanceE:
	.zero		1
	.type		_ZN34_INTERNAL_6e7ce872_4_k_cu_751d03c94cuda3std3__47nulloptE,@object
	.size		_ZN34_INTERNAL_6e7ce872_4_k_cu_751d03c94cuda3std3__47nulloptE,(_ZN34_INTERNAL_6e7ce872_4_k_cu_751d03c94cuda3std6ranges3__45__cpo8distanceE - _ZN34_INTERNAL_6e7ce872_4_k_cu_751d03c94cuda3std3__47nulloptE)
_ZN34_INTERNAL_6e7ce872_4_k_cu_751d03c94cuda3std3__47nulloptE:
	.zero		1
	.type		_ZN34_INTERNAL_6e7ce872_4_k_cu_751d03c94cuda3std6ranges3__45__cpo8distanceE,@object
	.size		_ZN34_INTERNAL_6e7ce872_4_k_cu_751d03c94cuda3std6ranges3__45__cpo8distanceE,(_ZN34_INTERNAL_6e7ce872_4_k_cu_751d03c96thrust24THRUST_300001_SM_1000_NS12placeholders3_10E - _ZN34_INTERNAL_6e7ce872_4_k_cu_751d03c94cuda3std6ranges3__45__cpo8distanceE)
_ZN34_INTERNAL_6e7ce872_4_k_cu_751d03c94cuda3std6ranges3__45__cpo8distanceE:
	.zero		1
	.type		_ZN34_INTERNAL_6e7ce872_4_k_cu_751d03c96thrust24THRUST_300001_SM_1000_NS12placeholders3_10E,@object
	.size		_ZN34_INTERNAL_6e7ce872_4_k_cu_751d03c96thrust24THRUST_300001_SM_1000_NS12placeholders3_10E,(_ZN34_INTERNAL_6e7ce872_4_k_cu_751d03c94cuda3std3__419piecewise_constructE - _ZN34_INTERNAL_6e7ce872_4_k_cu_751d03c96thrust24THRUST_300001_SM_1000_NS12placeholders3_10E)
_ZN34_INTERNAL_6e7ce872_4_k_cu_751d03c96thrust24THRUST_300001_SM_1000_NS12placeholders3_10E:
	.zero		1
	.type		_ZN34_INTERNAL_6e7ce872_4_k_cu_751d03c94cuda3std3__419piecewise_constructE,@object
	.size		_ZN34_INTERNAL_6e7ce872_4_k_cu_751d03c94cuda3std3__419piecewise_constructE,(_ZN34_INTERNAL_6e7ce872_4_k_cu_751d03c94cuda3std6ranges3__45__cpo5cdataE - _ZN34_INTERNAL_6e7ce872_4_k_cu_751d03c94cuda3std3__419piecewise_constructE)
_ZN34_INTERNAL_6e7ce872_4_k_cu_751d03c94cuda3std3__419piecewise_constructE:
	.zero		1
	.type		_ZN34_INTERNAL_6e7ce872_4_k_cu_751d03c94cuda3std6ranges3__45__cpo5cdataE,@object
	.size		_ZN34_INTERNAL_6e7ce872_4_k_cu_751d03c94cuda3std6ranges3__45__cpo5cdataE,(_ZN34_INTERNAL_6e7ce872_4_k_cu_751d03c96thrust24THRUST_300001_SM_1000_NS12placeholders2_2E - _ZN34_INTERNAL_6e7ce872_4_k_cu_751d03c94cuda3std6ranges3__45__cpo5cdataE)
_ZN34_INTERNAL_6e7ce872_4_k_cu_751d03c94cuda3std6ranges3__45__cpo5cdataE:
	.zero		1
	.type		_ZN34_INTERNAL_6e7ce872_4_k_cu_751d03c96thrust24THRUST_300001_SM_1000_NS12placeholders2_2E,@object
	.size		_ZN34_INTERNAL_6e7ce872_4_k_cu_751d03c96thrust24THRUST_300001_SM_1000_NS12placeholders2_2E,(_ZN34_INTERNAL_6e7ce872_4_k_cu_751d03c94cuda3std3__45__cpo3endE - _ZN34_INTERNAL_6e7ce872_4_k_cu_751d03c96thrust24THRUST_300001_SM_1000_NS12placeholders2_2E)
_ZN34_INTERNAL_6e7ce872_4_k_cu_751d03c96thrust24THRUST_300001_SM_1000_NS12placeholders2_2E:
	.zero		1
	.type		_ZN34_INTERNAL_6e7ce872_4_k_cu_751d03c94cuda3std3__45__cpo3endE,@object
	.size		_ZN34_INTERNAL_6e7ce872_4_k_cu_751d03c94cuda3std3__45__cpo3endE,(_ZN34_INTERNAL_6e7ce872_4_k_cu_751d03c94cuda3std6ranges3__45__cpo3endE - _ZN34_INTERNAL_6e7ce872_4_k_cu_751d03c94cuda3std3__45__cpo3endE)
_ZN34_INTERNAL_6e7ce872_4_k_cu_751d03c94cuda3std3__45__cpo3endE:
	.zero		1
	.type		_ZN34_INTERNAL_6e7ce872_4_k_cu_751d03c94cuda3std6ranges3__45__cpo3endE,@object
	.size		_ZN34_INTERNAL_6e7ce872_4_k_cu_751d03c94cuda3std6ranges3__45__cpo3endE,(_ZN34_INTERNAL_6e7ce872_4_k_cu_751d03c96thrust24THRUST_300001_SM_1000_NS12placeholders2_6E - _ZN34_INTERNAL_6e7ce872_4_k_cu_751d03c94cuda3std6ranges3__45__cpo3endE)
_ZN34_INTERNAL_6e7ce872_4_k_cu_751d03c94cuda3std6ranges3__45__cpo3endE:
	.zero		1
	.type		_ZN34_INTERNAL_6e7ce872_4_k_cu_751d03c96thrust24THRUST_300001_SM_1000_NS12placeholders2_6E,@object
	.size		_ZN34_INTERNAL_6e7ce872_4_k_cu_751d03c96thrust24THRUST_300001_SM_1000_NS12placeholders2_6E,(_ZN34_INTERNAL_6e7ce872_4_k_cu_751d03c94cuda3std3__45__cpo4rendE - _ZN34_INTERNAL_6e7ce872_4_k_cu_751d03c96thrust24THRUST_300001_SM_1000_NS12placeholders2_6E)
_ZN34_INTERNAL_6e7ce872_4_k_cu_751d03c96thrust24THRUST_300001_SM_1000_NS12placeholders2_6E:
	.zero		1
	.type		_ZN34_INTERNAL_6e7ce872_4_k_cu_751d03c94cuda3std3__45__cpo4rendE,@object
	.size		_ZN34_INTERNAL_6e7ce872_4_k_cu_751d03c94cuda3std3__45__cpo4rendE,(_ZN34_INTERNAL_6e7ce872_4_k_cu_751d03c94cuda3std6ranges3__45__cpo9iter_swapE - _ZN34_INTERNAL_6e7ce872_4_k_cu_751d03c94cuda3std3__45__cpo4rendE)
_ZN34_INTERNAL_6e7ce872_4_k_cu_751d03c94cuda3std3__45__cpo4rendE:
	.zero		1
	.type		_ZN34_INTERNAL_6e7ce872_4_k_cu_751d03c94cuda3std6ranges3__45__cpo9iter_swapE,@object
	.size		_ZN34_INTERNAL_6e7ce872_4_k_cu_751d03c94cuda3std6ranges3__45__cpo9iter_swapE,(_ZN34_INTERNAL_6e7ce872_4_k_cu_751d03c94cuda3std3__48unexpectE - _ZN34_INTERNAL_6e7ce872_4_k_cu_751d03c94cuda3std6ranges3__45__cpo9iter_swapE)
_ZN34_INTERNAL_6e7ce872_4_k_cu_751d03c94cuda3std6ranges3__45__cpo9iter_swapE:
	.zero		1
	.type		_ZN34_INTERNAL_6e7ce872_4_k_cu_751d03c94cuda3std3__48unexpectE,@object
	.size		_ZN34_INTERNAL_6e7ce872_4_k_cu_751d03c94cuda3std3__48unexpectE,(_ZN34_INTERNAL_6e7ce872_4_k_cu_751d03c96thrust24THRUST_300001_SM_1000_NS8cuda_cub3parE - _ZN34_INTERNAL_6e7ce872_4_k_cu_751d03c94cuda3std3__48unexpectE)
_ZN34_INTERNAL_6e7ce872_4_k_cu_751d03c94cuda3std3__48unexpectE:
	.zero		1
	.type		_ZN34_INTERNAL_6e7ce872_4_k_cu_751d03c96thrust24THRUST_300001_SM_1000_NS8cuda_cub3parE,@object
	.size		_ZN34_INTERNAL_6e7ce872_4_k_cu_751d03c96thrust24THRUST_300001_SM_1000_NS8cuda_cub3parE,(_ZN34_INTERNAL_6e7ce872_4_k_cu_751d03c96thrust24THRUST_300001_SM_1000_NS12placeholders2_4E - _ZN34_INTERNAL_6e7ce872_4_k_cu_751d03c96thrust24THRUST_300001_SM_1000_NS8cuda_cub3parE)
_ZN34_INTERNAL_6e7ce872_4_k_cu_751d03c96thrust24THRUST_300001_SM_1000_NS8cuda_cub3parE:
	.zero		1
	.type		_ZN34_INTERNAL_6e7ce872_4_k_cu_751d03c96thrust24THRUST_300001_SM_1000_NS12placeholders2_4E,@object
	.size		_ZN34_INTERNAL_6e7ce872_4_k_cu_751d03c96thrust24THRUST_300001_SM_1000_NS12placeholders2_4E,(_ZN34_INTERNAL_6e7ce872_4_k_cu_751d03c94cuda3std3__45__cpo4cendE - _ZN34_INTERNAL_6e7ce872_4_k_cu_751d03c96thrust24THRUST_300001_SM_1000_NS12placeholders2_4E)
_ZN34_INTERNAL_6e7ce872_4_k_cu_751d03c96thrust24THRUST_300001_SM_1000_NS12placeholders2_4E:
	.zero		1
	.type		_ZN34_INTERNAL_6e7ce872_4_k_cu_751d03c94cuda3std3__45__cpo4cendE,@object
	.size		_ZN34_INTERNAL_6e7ce872_4_k_cu_751d03c94cuda3std3__45__cpo4cendE,(_ZN34_INTERNAL_6e7ce872_4_k_cu_751d03c94cuda3std6ranges3__45__cpo4cendE - _ZN34_INTERNAL_6e7ce872_4_k_cu_751d03c94cuda3std3__45__cpo4cendE)
_ZN34_INTERNAL_6e7ce872_4_k_cu_751d03c94cuda3std3__45__cpo4cendE:
	.zero		1
	.type		_ZN34_INTERNAL_6e7ce872_4_k_cu_751d03c94cuda3std6ranges3__45__cpo4cendE,@object
	.size		_ZN34_INTERNAL_6e7ce872_4_k_cu_751d03c94cuda3std6ranges3__45__cpo4cendE,(_ZN34_INTERNAL_6e7ce872_4_k_cu_751d03c94cuda3std3__420unreachable_sentinelE - _ZN34_INTERNAL_6e7ce872_4_k_cu_751d03c94cuda3std6ranges3__45__cpo4cendE)
_ZN34_INTERNAL_6e7ce872_4_k_cu_751d03c94cuda3std6ranges3__45__cpo4cendE:
	.zero		1
	.type		_ZN34_INTERNAL_6e7ce872_4_k_cu_751d03c94cuda3std3__420unreachable_sentinelE,@object
	.size		_ZN34_INTERNAL_6e7ce872_4_k_cu_751d03c94cuda3std3__420unreachable_sentinelE,(_ZN34_INTERNAL_6e7ce872_4_k_cu_751d03c94cuda3std6ranges3__45__cpo5ssizeE - _ZN34_INTERNAL_6e7ce872_4_k_cu_751d03c94cuda3std3__420unreachable_sentinelE)
_ZN34_INTERNAL_6e7ce872_4_k_cu_751d03c94cuda3std3__420unreachable_sentinelE:
	.zero		1
	.type		_ZN34_INTERNAL_6e7ce872_4_k_cu_751d03c94cuda3std6ranges3__45__cpo5ssizeE,@object
	.size		_ZN34_INTERNAL_6e7ce872_4_k_cu_751d03c94cuda3std6ranges3__45__cpo5ssizeE,(_ZN34_INTERNAL_6e7ce872_4_k_cu_751d03c96thrust24THRUST_300001_SM_1000_NS12placeholders2_8E - _ZN34_INTERNAL_6e7ce872_4_k_cu_751d03c94cuda3std6ranges3__45__cpo5ssizeE)
_ZN34_INTERNAL_6e7ce872_4_k_cu_751d03c94cuda3std6ranges3__45__cpo5ssizeE:
	.zero		1
	.type		_ZN34_INTERNAL_6e7ce872_4_k_cu_751d03c96thrust24THRUST_300001_SM_1000_NS12placeholders2_8E,@object
	.size		_ZN34_INTERNAL_6e7ce872_4_k_cu_751d03c96thrust24THRUST_300001_SM_1000_NS12placeholders2_8E,(_ZN34_INTERNAL_6e7ce872_4_k_cu_751d03c94cuda3std3__45__cpo5crendE - _ZN34_INTERNAL_6e7ce872_4_k_cu_751d03c96thrust24THRUST_300001_SM_1000_NS12placeholders2_8E)
_ZN34_INTERNAL_6e7ce872_4_k_cu_751d03c96thrust24THRUST_300001_SM_1000_NS12placeholders2_8E:
	.zero		1
	.type		_ZN34_INTERNAL_6e7ce872_4_k_cu_751d03c94cuda3std3__45__cpo5crendE,@object
	.size		_ZN34_INTERNAL_6e7ce872_4_k_cu_751d03c94cuda3std3__45__cpo5crendE,(_ZN34_INTERNAL_6e7ce872_4_k_cu_751d03c94cuda3std6ranges3__45__cpo4prevE - _ZN34_INTERNAL_6e7ce872_4_k_cu_751d03c94cuda3std3__45__cpo5crendE)
_ZN34_INTERNAL_6e7ce872_4_k_cu_751d03c94cuda3std3__45__cpo5crendE:
	.zero		1
	.type		_ZN34_INTERNAL_6e7ce872_4_k_cu_751d03c94cuda3std6ranges3__45__cpo4prevE,@object
	.size		_ZN34_INTERNAL_6e7ce872_4_k_cu_751d03c94cuda3std6ranges3__45__cpo4prevE,(_ZN34_INTERNAL_6e7ce872_4_k_cu_751d03c94cuda3std6ranges3__45__cpo9iter_moveE - _ZN34_INTERNAL_6e7ce872_4_k_cu_751d03c94cuda3std6ranges3__45__cpo4prevE)
_ZN34_INTERNAL_6e7ce872_4_k_cu_751d03c94cuda3std6ranges3__45__cpo4prevE:
	.zero		1
	.type		_ZN34_INTERNAL_6e7ce872_4_k_cu_751d03c94cuda3std6ranges3__45__cpo9iter_moveE,@object
	.size		_ZN34_INTERNAL_6e7ce872_4_k_cu_751d03c94cuda3std6ranges3__45__cpo9iter_moveE,(_ZN34_INTERNAL_6e7ce872_4_k_cu_751d03c96thrust24THRUST_300001_SM_1000_NS6system6detail10sequential3seqE - _ZN34_INTERNAL_6e7ce872_4_k_cu_751d03c94cuda3std6ranges3__45__cpo9iter_moveE)
_ZN34_INTERNAL_6e7ce872_4_k_cu_751d03c94cuda3std6ranges3__45__cpo9iter_moveE:
	.zero		1
	.type		_ZN34_INTERNAL_6e7ce872_4_k_cu_751d03c96thrust24THRUST_300001_SM_1000_NS6system6detail10sequential3seqE,@object
	.size		_ZN34_INTERNAL_6e7ce872_4_k_cu_751d03c96thrust24THRUST_300001_SM_1000_NS6system6detail10sequential3seqE,(.L_40 - _ZN34_INTERNAL_6e7ce872_4_k_cu_751d03c96thrust24THRUST_300001_SM_1000_NS6system6detail10sequential3seqE)
_ZN34_INTERNAL_6e7ce872_4_k_cu_751d03c96thrust24THRUST_300001_SM_1000_NS6system6detail10sequential3seqE:
	.zero		1
.L_40:


//--------------------- .nv.shared._Z5CycleiiiP6jointsjifff --------------------------
	.section	.nv.shared._Z5CycleiiiP6jointsjifff,"aw",@nobits
	.sectionflags	@""
	.align	16
	.zero		1024


//--------------------- .nv.constant0._ZN3cub18CUB_300001_SM_10006detail11EmptyKernelIvEEvv --------------------------
	.section	.nv.constant0._ZN3cub18CUB_300001_SM_10006detail11EmptyKernelIvEEvv,"a",@progbits
	.sectionflags	@""
	.align	4
.nv.constant0._ZN3cub18CUB_300001_SM_10006detail11EmptyKernelIvEEvv:
	.zero		896


//--------------------- .nv.constant0._Z5CycleiiiP6jointsjifff --------------------------
	.section	.nv.constant0._Z5CycleiiiP6jointsjifff,"a",@progbits
	.sectionflags	@""
	.align	4
.nv.constant0._Z5CycleiiiP6jointsjifff:
	.zero		940


//--------------------- SYMBOLS --------------------------

	.type		.nv.reservedSmem.offset0,@object
	.size		.nv.reservedSmem.offset0,0x4
	.type		.nv.reservedSmem.cap,@object
	.size		.nv.reservedSmem.cap,0x4
	.type		vprintf,@function
